	.target	sm_90a

	.elftype	@"ET_EXEC"


//--------------------- .note.nv.tkinfo           --------------------------
	.section	.note.nv.tkinfo,"",@"SHT_NOTE"
	.sectionflags	@"SHF_NOTE_NV_TKINFO"
	.tkinfo
        /*0018*/ 	.word	0x00000002
        /*0030*/ 	.string	""
        /*0030*/ 	.string	"ptxas"
        /*0030*/ 	.string	"Cuda compilation tools, release 13.0, V13.0.88"
        /*0030*/ 	.string	"Build cuda_13.0.r13.0/compiler.36424714_0"
        /*0030*/ 	.string	"-arch sm_90a -m 64 "



//--------------------- .note.nv.cuinfo           --------------------------
	.section	.note.nv.cuinfo,"",@"SHT_NOTE"
	.sectionflags	@"SHF_NOTE_NV_CUINFO"
        /*0018*/ 	.short	0x0002
        /*001a*/ 	.short	0x005a
        /*001c*/ 	.short	0x0082
	.zero		2


//--------------------- .nv.info                  --------------------------
	.section	.nv.info,"",@"SHT_CUDA_INFO"
	.align	4


	//----- nvinfo : EIATTR_REGCOUNT
	.align		4
        /*0000*/ 	.byte	0x04, 0x2f
        /*0002*/ 	.short	(.L_15 - .L_14)
	.align		4
.L_14:
        /*0004*/ 	.word	index@(_ZN7cutlass13device_kernelINS_4gemm6kernel13GemmUniversalIN4cute5tupleIJiiiiEEENS1_10collective13CollectiveMmaINS1_34MainloopSm90TmaGmmaWarpSpecializedILi6ENS5_IJNS4_1CILi1EEESB_SB_EEENS1_35KernelTmaWarpSpecializedCooperativeEEENS5_IJNSA_ILi128EEENSA_ILi256EEESF_EEEfNS5_IJlSB_lEEEfSI_NS4_8TiledMMAINS4_8MMA_AtomIJNS4_4SM904GMMA30MMA_64x256x8_F32TF32TF32_SS_TNILNSM_7ScaleInE1ELSO_1EEEEEENS4_6LayoutINS5_IJNSA_ILi2EEESB_SB_EEENS5_IJSB_NSA_ILi0EEESU_EEEEENS5_IJNS4_10UnderscoreESX_SX_EEEEENS4_13SM90_TMA_LOADENS4_14ComposedLayoutINS4_7SwizzleILi3ELi4ELi3EEENS4_18smem_ptr_flag_bitsILi32EEENSR_INS5_IJNSA_ILi8EEENSA_ILi32EEEEEENS5_IJS17_SB_EEEEEEEvNS4_8identityES10_S1B_vS1C_EENS_8epilogue10collective6detail29Sm90TmaWarpSpecializedAdapterINS1F_15DefaultEpilogueIfSI_SI_NS1E_6thread17LinearCombinationIfLi1EffLNS1J_9ScaleType4KindE0ELNS_15FloatRoundStyleE2EfEENS1_15EpilogueDefaultEEEEEvvEEEEvNT_6ParamsE)
        /*0008*/ 	.word	0x000000a8


	//----- nvinfo : EIATTR_FRAME_SIZE
	.align		4
.L_15:
        /*000c*/ 	.byte	0x04, 0x11
        /*000e*/ 	.short	(.L_17 - .L_16)
	.align		4
.L_16:
        /*0010*/ 	.word	index@(_ZN7cutlass13device_kernelINS_4gemm6kernel13GemmUniversalIN4cute5tupleIJiiiiEEENS1_10collective13CollectiveMmaINS1_34MainloopSm90TmaGmmaWarpSpecializedILi6ENS5_IJNS4_1CILi1EEESB_SB_EEENS1_35KernelTmaWarpSpecializedCooperativeEEENS5_IJNSA_ILi128EEENSA_ILi256EEESF_EEEfNS5_IJlSB_lEEEfSI_NS4_8TiledMMAINS4_8MMA_AtomIJNS4_4SM904GMMA30MMA_64x256x8_F32TF32TF32_SS_TNILNSM_7ScaleInE1ELSO_1EEEEEENS4_6LayoutINS5_IJNSA_ILi2EEESB_SB_EEENS5_IJSB_NSA_ILi0EEESU_EEEEENS5_IJNS4_10UnderscoreESX_SX_EEEEENS4_13SM90_TMA_LOADENS4_14ComposedLayoutINS4_7SwizzleILi3ELi4ELi3EEENS4_18smem_ptr_flag_bitsILi32EEENSR_INS5_IJNSA_ILi8EEENSA_ILi32EEEEEENS5_IJS17_SB_EEEEEEEvNS4_8identityES10_S1B_vS1C_EENS_8epilogue10collective6detail29Sm90TmaWarpSpecializedAdapterINS1F_15DefaultEpilogueIfSI_SI_NS1E_6thread17LinearCombinationIfLi1EffLNS1J_9ScaleType4KindE0ELNS_15FloatRoundStyleE2EfEENS1_15EpilogueDefaultEEEEEvvEEEEvNT_6ParamsE)
        /*0014*/ 	.word	0x00000000


	//----- nvinfo : EIATTR_MIN_STACK_SIZE
	.align		4
.L_17:
        /*0018*/ 	.byte	0x04, 0x12
        /*001a*/ 	.short	(.L_19 - .L_18)
	.align		4
.L_18:
        /*001c*/ 	.word	index@(_ZN7cutlass13device_kernelINS_4gemm6kernel13GemmUniversalIN4cute5tupleIJiiiiEEENS1_10collective13CollectiveMmaINS1_34MainloopSm90TmaGmmaWarpSpecializedILi6ENS5_IJNS4_1CILi1EEESB_SB_EEENS1_35KernelTmaWarpSpecializedCooperativeEEENS5_IJNSA_ILi128EEENSA_ILi256EEESF_EEEfNS5_IJlSB_lEEEfSI_NS4_8TiledMMAINS4_8MMA_AtomIJNS4_4SM904GMMA30MMA_64x256x8_F32TF32TF32_SS_TNILNSM_7ScaleInE1ELSO_1EEEEEENS4_6LayoutINS5_IJNSA_ILi2EEESB_SB_EEENS5_IJSB_NSA_ILi0EEESU_EEEEENS5_IJNS4_10UnderscoreESX_SX_EEEEENS4_13SM90_TMA_LOADENS4_14ComposedLayoutINS4_7SwizzleILi3ELi4ELi3EEENS4_18smem_ptr_flag_bitsILi32EEENSR_INS5_IJNSA_ILi8EEENSA_ILi32EEEEEENS5_IJS17_SB_EEEEEEEvNS4_8identityES10_S1B_vS1C_EENS_8epilogue10collective6detail29Sm90TmaWarpSpecializedAdapterINS1F_15DefaultEpilogueIfSI_SI_NS1E_6thread17LinearCombinationIfLi1EffLNS1J_9ScaleType4KindE0ELNS_15FloatRoundStyleE2EfEENS1_15EpilogueDefaultEEEEEvvEEEEvNT_6ParamsE)
        /*0020*/ 	.word	0x00000000
.L_19:


//--------------------- .nv.compat                --------------------------
	.section	.nv.compat,"",@"SHT_CUDA_COMPAT_INFO"
	.align	4
        /*0000*/ 	.byte	0x02, 0x09, 0x01, 0x00, 0x02, 0x02, 0x04, 0x00, 0x02, 0x05, 0x05, 0x00, 0x03, 0x07, 0x01, 0x01
        /*0010*/ 	.byte	0x02, 0x03, 0x01, 0x00, 0x02, 0x06, 0x01, 0x00, 0x04, 0x0b, 0x08, 0x00, 0x00, 0x00, 0x00, 0x00
        /*0020*/ 	.byte	0x00, 0x00, 0x00, 0x00


//--------------------- .nv.info._ZN7cutlass13device_kernelINS_4gemm6kernel13GemmUniversalIN4cute5tupleIJiiiiEEENS1_10collective13CollectiveMmaINS1_34MainloopSm90TmaGmmaWarpSpecializedILi6ENS5_IJNS4_1CILi1EEESB_SB_EEENS1_35KernelTmaWarpSpecializedCooperativeEEENS5_IJNSA_ILi128EEENSA_ILi256EEESF_EEEfNS5_IJlSB_lEEEfSI_NS4_8TiledMMAINS4_8MMA_AtomIJNS4_4SM904GMMA30MMA_64x256x8_F32TF32TF32_SS_TNILNSM_7ScaleInE1ELSO_1EEEEEENS4_6LayoutINS5_IJNSA_ILi2EEESB_SB_EEENS5_IJSB_NSA_ILi0EEESU_EEEEENS5_IJNS4_10UnderscoreESX_SX_EEEEENS4_13SM90_TMA_LOADENS4_14ComposedLayoutINS4_7SwizzleILi3ELi4ELi3EEENS4_18smem_ptr_flag_bitsILi32EEENSR_INS5_IJNSA_ILi8EEENSA_ILi32EEEEEENS5_IJS17_SB_EEEEEEEvNS4_8identityES10_S1B_vS1C_EENS_8epilogue10collective6detail29Sm90TmaWarpSpecializedAdapterINS1F_15DefaultEpilogueIfSI_SI_NS1E_6thread17LinearCombinationIfLi1EffLNS1J_9ScaleType4KindE0ELNS_15FloatRoundStyleE2EfEENS1_15EpilogueDefaultEEEEEvvEEEEvNT_6ParamsE --------------------------
	.section	.nv.info._ZN7cutlass13device_kernelINS_4gemm6kernel13GemmUniversalIN4cute5tupleIJiiiiEEENS1_10collective13CollectiveMmaINS1_34MainloopSm90TmaGmmaWarpSpecializedILi6ENS5_IJNS4_1CILi1EEESB_SB_EEENS1_35KernelTmaWarpSpecializedCooperativeEEENS5_IJNSA_ILi128EEENSA_ILi256EEESF_EEEfNS5_IJlSB_lEEEfSI_NS4_8TiledMMAINS4_8MMA_AtomIJNS4_4SM904GMMA30MMA_64x256x8_F32TF32TF32_SS_TNILNSM_7ScaleInE1ELSO_1EEEEEENS4_6LayoutINS5_IJNSA_ILi2EEESB_SB_EEENS5_IJSB_NSA_ILi0EEESU_EEEEENS5_IJNS4_10UnderscoreESX_SX_EEEEENS4_13SM90_TMA_LOADENS4_14ComposedLayoutINS4_7SwizzleILi3ELi4ELi3EEENS4_18smem_ptr_flag_bitsILi32EEENSR_INS5_IJNSA_ILi8EEENSA_ILi32EEEEEENS5_IJS17_SB_EEEEEEEvNS4_8identityES10_S1B_vS1C_EENS_8epilogue10collective6detail29Sm90TmaWarpSpecializedAdapterINS1F_15DefaultEpilogueIfSI_SI_NS1E_6thread17LinearCombinationIfLi1EffLNS1J_9ScaleType4KindE0ELNS_15FloatRoundStyleE2EfEENS1_15EpilogueDefaultEEEEEvvEEEEvNT_6ParamsE,"",@"SHT_CUDA_INFO"
	.sectionflags	@""
	.align	4


	//----- nvinfo : EIATTR_CUDA_API_VERSION
	.align		4
        /*0000*/ 	.byte	0x04, 0x37
        /*0002*/ 	.short	(.L_21 - .L_20)
.L_20:
        /*0004*/ 	.word	0x00000082


	//----- nvinfo : EIATTR_KPARAM_INFO
	.align		4
.L_21:
        /*0008*/ 	.byte	0x04, 0x17
        /*000a*/ 	.short	(.L_23 - .L_22)
.L_22:
        /*000c*/ 	.word	0x00000000
        /*0010*/ 	.short	0x0000
        /*0012*/ 	.short	0x0070
        /*0014*/ 	.byte	0x00, 0xf0, 0x01, 0x10


	//----- nvinfo : EIATTR_SPARSE_MMA_MASK
	.align		4
.L_23:
        /*0018*/ 	.byte	0x03, 0x50
        /*001a*/ 	.short	0x0000


	//----- nvinfo : EIATTR_MAXREG_COUNT
	.align		4
        /*001c*/ 	.byte	0x03, 0x1b
        /*001e*/ 	.short	0x00a8


	//----- nvinfo : EIATTR_NUM_BARRIERS
	.align		4
        /*0020*/ 	.byte	0x02, 0x4c
        /*0022*/ 	.byte	0x01
	.zero		1


	//----- nvinfo : EIATTR_EXTERNS
	.align		4
        /*0024*/ 	.byte	0x04, 0x0f
        /*0026*/ 	.short	(.L_25 - .L_24)


	//   ....[0]....
	.align		4
.L_24:
        /*0028*/ 	.word	index@(__assertfail)


	//----- nvinfo : EIATTR_MERCURY_ISA_VERSION
	.align		4
.L_25:
        /*002c*/ 	.byte	0x03, 0x5f
        /*002e*/ 	.short	0x0101


	//----- nvinfo : EIATTR_INT_WARP_WIDE_INSTR_OFFSETS
	.align		4
        /*0030*/ 	.byte	0x04, 0x31
        /*0032*/ 	.short	(.L_27 - .L_26)


	//   ....[0]....
.L_26:
        /*0034*/ 	.word	0x000003f0


	//   ....[1]....
        /*0038*/ 	.word	0x00000420


	//   ....[2]....
        /*003c*/ 	.word	0x00000500


	//----- nvinfo : EIATTR_COOP_GROUP_MASK_REGIDS
	.align		4
.L_27:
        /*0040*/ 	.byte	0x04, 0x29
        /*0042*/ 	.short	(.L_29 - .L_28)


	//   ....[0]....
.L_28:
        /*0044*/ 	.word	0xffffffff


	//   ....[1]....
        /*0048*/ 	.word	0xffffffff


	//   ....[2]....
        /*004c*/ 	.word	0xffffffff


	//   ....[3]....
        /*0050*/ 	.word	0xffffffff


	//   ....[4]....
        /*0054*/ 	.word	0xffffffff


	//----- nvinfo : EIATTR_COOP_GROUP_INSTR_OFFSETS
	.align		4
.L_29:
        /*0058*/ 	.byte	0x04, 0x28
        /*005a*/ 	.short	(.L_31 - .L_30)


	//   ....[0]....
.L_30:
        /*005c*/ 	.word	0x00000060


	//   ....[1]....
        /*0060*/ 	.word	0x00000070


	//   ....[2]....
        /*0064*/ 	.word	0x00000130


	//   ....[3]....
        /*0068*/ 	.word	0x00000300


	//   ....[4]....
        /*006c*/ 	.word	0x00000fb0


	//----- nvinfo : EIATTR_REG_RECONFIG
	.align		4
.L_31:
        /*0070*/ 	.byte	0x01, 0x54
	.zero		2


	//----- nvinfo : EIATTR_SYSCALL_OFFSETS
	.align		4
        /*0074*/ 	.byte	0x04, 0x46
        /*0076*/ 	.short	(.L_33 - .L_32)


	//   ....[0]....
.L_32:
        /*0078*/ 	.word	0x00001170


	//----- nvinfo : EIATTR_MBARRIER_INSTR_OFFSETS
	.align		4
.L_33:
        /*007c*/ 	.byte	0x04, 0x39
        /*007e*/ 	.short	(.L_35 - .L_34)


	//   ....[0]....
.L_34:
        /*0080*/ 	.word	0x00000230
        /*0084*/ 	.word	0x000000ff
        /*0088*/ 	.word	0x00000000
        /*008c*/ 	.short	0x0100
        /*008e*/ 	.byte	0x08
	.zero		1


	//   ....[1]....
        /*0090*/ 	.word	0x00000240
        /*0094*/ 	.word	0x000000ff
        /*0098*/ 	.word	0x00000030
        /*009c*/ 	.short	0x0100
        /*009e*/ 	.byte	0x08
	.zero		1


	//   ....[2]....
        /*00a0*/ 	.word	0x00000250
        /*00a4*/ 	.word	0x000000ff
        /*00a8*/ 	.word	0x00000008
        /*00ac*/ 	.short	0x0100
        /*00ae*/ 	.byte	0x08
	.zero		1


	//   ....[3]....
        /*00b0*/ 	.word	0x00000260
        /*00b4*/ 	.word	0x000000ff
        /*00b8*/ 	.word	0x00000038
        /*00bc*/ 	.short	0x0100
        /*00be*/ 	.byte	0x08
	.zero		1


	//   ....[4]....
        /*00c0*/ 	.word	0x00000270
        /*00c4*/ 	.word	0x000000ff
        /*00c8*/ 	.word	0x00000010
        /*00cc*/ 	.short	0x0100
        /*00ce*/ 	.byte	0x08
	.zero		1


	//   ....[5]....
        /*00d0*/ 	.word	0x00000280
        /*00d4*/ 	.word	0x000000ff
        /*00d8*/ 	.word	0x00000040
        /*00dc*/ 	.short	0x0100
        /*00de*/ 	.byte	0x08
	.zero		1


	//   ....[6]....
        /*00e0*/ 	.word	0x00000290
        /*00e4*/ 	.word	0x000000ff
        /*00e8*/ 	.word	0x00000018
        /*00ec*/ 	.short	0x0100
        /*00ee*/ 	.byte	0x08
	.zero		1


	//   ....[7]....
        /*00f0*/ 	.word	0x000002a0
        /*00f4*/ 	.word	0x000000ff
        /*00f8*/ 	.word	0x00000048
        /*00fc*/ 	.short	0x0100
        /*00fe*/ 	.byte	0x08
	.zero		1


	//   ....[8]....
        /*0100*/ 	.word	0x000002b0
        /*0104*/ 	.word	0x000000ff
        /*0108*/ 	.word	0x00000020
        /*010c*/ 	.short	0x0100
        /*010e*/ 	.byte	0x08
	.zero		1


	//   ....[9]....
        /*0110*/ 	.word	0x000002c0
        /*0114*/ 	.word	0x000000ff
        /*0118*/ 	.word	0x00000050
        /*011c*/ 	.short	0x0100
        /*011e*/ 	.byte	0x08
	.zero		1


	//   ....[10]....
        /*0120*/ 	.word	0x000002d0
        /*0124*/ 	.word	0x000000ff
        /*0128*/ 	.word	0x00000028
        /*012c*/ 	.short	0x0100
        /*012e*/ 	.byte	0x08
	.zero		1


	//   ....[11]....
        /*0130*/ 	.word	0x000002e0
        /*0134*/ 	.word	0x000000ff
        /*0138*/ 	.word	0x00000058
        /*013c*/ 	.short	0x0100
        /*013e*/ 	.byte	0x08
	.zero		1


	//   ....[12]....
        /*0140*/ 	.word	0x00000570
        /*0144*/ 	.word	0x000000ff
        /*0148*/ 	.word	0x00000070
        /*014c*/ 	.short	0x0100
        /*014e*/ 	.byte	0x06
	.zero		1


	//   ....[13]....
        /*0150*/ 	.word	0x000005d0
        /*0154*/ 	.word	0x000000ff
        /*0158*/ 	.word	0x00000078
        /*015c*/ 	.short	0x0100
        /*015e*/ 	.byte	0x06
	.zero		1


	//   ....[14]....
        /*0160*/ 	.word	0x000011f0
        /*0164*/ 	.word	0x00000003
        /*0168*/ 	.word	0x00000000
        /*016c*/ 	.short	0x010a
        /*016e*/ 	.byte	0x3f
	.zero		1


	//   ....[15]....
        /*0170*/ 	.word	0x00001230
        /*0174*/ 	.word	0x00000003
        /*0178*/ 	.word	0x00000000
        /*017c*/ 	.short	0x010a
        /*017e*/ 	.byte	0x3f
	.zero		1


	//   ....[16]....
        /*0180*/ 	.word	0x00001bf0
        /*0184*/ 	.word	0x000000ff
        /*0188*/ 	.word	0x00000000
        /*018c*/ 	.short	0x010a
        /*018e*/ 	.byte	0x09
	.zero		1


	//   ....[17]....
        /*0190*/ 	.word	0x00001c30
        /*0194*/ 	.word	0x000000ff
        /*0198*/ 	.word	0x00000000
        /*019c*/ 	.short	0x010a
        /*019e*/ 	.byte	0x09
	.zero		1


	//   ....[18]....
        /*01a0*/ 	.word	0x000024c0
        /*01a4*/ 	.word	0x000000ff
        /*01a8*/ 	.word	0x00000000
        /*01ac*/ 	.short	0x0101
        /*01ae*/ 	.byte	0x08
	.zero		1


	//   ....[19]....
        /*01b0*/ 	.word	0x000026c0
        /*01b4*/ 	.word	0x000000ff
        /*01b8*/ 	.word	0x00000000
        /*01bc*/ 	.short	0x0101
        /*01be*/ 	.byte	0x06
	.zero		1


	//   ....[20]....
        /*01c0*/ 	.word	0x00009d00
        /*01c4*/ 	.word	0x0000000e
        /*01c8*/ 	.word	0x00000030
        /*01cc*/ 	.short	0x010a
        /*01ce*/ 	.byte	0x3f
	.zero		1


	//   ....[21]....
        /*01d0*/ 	.word	0x0000a2b0
        /*01d4*/ 	.word	0x00000006
        /*01d8*/ 	.word	0x00000078
        /*01dc*/ 	.short	0x0101
        /*01de*/ 	.byte	0x3f
	.zero		1


	//   ....[22]....
        /*01e0*/ 	.word	0x0000a9e0
        /*01e4*/ 	.word	0x00000007
        /*01e8*/ 	.word	0x00000000
        /*01ec*/ 	.short	0x010a
        /*01ee*/ 	.byte	0x3f
	.zero		1


	//   ....[23]....
        /*01f0*/ 	.word	0x0000aa60
        /*01f4*/ 	.word	0x00000009
        /*01f8*/ 	.word	0x00000000
        /*01fc*/ 	.short	0x010a
        /*01fe*/ 	.byte	0x3f
	.zero		1


	//   ....[24]....
        /*0200*/ 	.word	0x0000aaf0
        /*0204*/ 	.word	0x00000006
        /*0208*/ 	.word	0x00000000
        /*020c*/ 	.short	0x010a
        /*020e*/ 	.byte	0x3f
	.zero		1


	//   ....[25]....
        /*0210*/ 	.word	0x0000ab80
        /*0214*/ 	.word	0x00000009
        /*0218*/ 	.word	0x00000000
        /*021c*/ 	.short	0x010a
        /*021e*/ 	.byte	0x3f
	.zero		1


	//   ....[26]....
        /*0220*/ 	.word	0x0000ac10
        /*0224*/ 	.word	0x00000006
        /*0228*/ 	.word	0x00000000
        /*022c*/ 	.short	0x010a
        /*022e*/ 	.byte	0x3f
	.zero		1


	//   ....[27]....
        /*0230*/ 	.word	0x0000aca0
        /*0234*/ 	.word	0x00000003
        /*0238*/ 	.word	0x00000000
        /*023c*/ 	.short	0x010a
        /*023e*/ 	.byte	0x3f
	.zero		1


	//   ....[28]....
        /*0240*/ 	.word	0x0000ad00
        /*0244*/ 	.word	0x00000003
        /*0248*/ 	.word	0x00000000
        /*024c*/ 	.short	0x010a
        /*024e*/ 	.byte	0x3f
	.zero		1


	//   ....[29]....
        /*0250*/ 	.word	0x0000ad60
        /*0254*/ 	.word	0x00000004
        /*0258*/ 	.word	0x00000000
        /*025c*/ 	.short	0x010a
        /*025e*/ 	.byte	0x3f
	.zero		1


	//   ....[30]....
        /*0260*/ 	.word	0x0000ae30
        /*0264*/ 	.word	0x0000000e
        /*0268*/ 	.word	0x00000030
        /*026c*/ 	.short	0x010a
        /*026e*/ 	.byte	0x3f
	.zero		1


	//   ....[31]....
        /*0270*/ 	.word	0x0000af00
        /*0274*/ 	.word	0x00000007
        /*0278*/ 	.word	0x00000000
        /*027c*/ 	.short	0x010a
        /*027e*/ 	.byte	0x3f
	.zero		1


	//   ....[32]....
        /*0280*/ 	.word	0x0000af50
        /*0284*/ 	.word	0x00000009
        /*0288*/ 	.word	0x00000000
        /*028c*/ 	.short	0x010a
        /*028e*/ 	.byte	0x3f
	.zero		1


	//   ....[33]....
        /*0290*/ 	.word	0x0000afa0
        /*0294*/ 	.word	0x00000006
        /*0298*/ 	.word	0x00000000
        /*029c*/ 	.short	0x010a
        /*029e*/ 	.byte	0x3f
	.zero		1


	//   ....[34]....
        /*02a0*/ 	.word	0x0000aff0
        /*02a4*/ 	.word	0x00000009
        /*02a8*/ 	.word	0x00000000
        /*02ac*/ 	.short	0x010a
        /*02ae*/ 	.byte	0x3f
	.zero		1


	//   ....[35]....
        /*02b0*/ 	.word	0x0000b040
        /*02b4*/ 	.word	0x00000006
        /*02b8*/ 	.word	0x00000000
        /*02bc*/ 	.short	0x010a
        /*02be*/ 	.byte	0x3f
	.zero		1


	//----- nvinfo : EIATTR_NUM_MBARRIERS
	.align		4
.L_35:
        /*02c0*/ 	.byte	0x03, 0x38
        /*02c2*/ 	.short	0x000e


	//----- nvinfo : EIATTR_EXIT_INSTR_OFFSETS
	.align		4
        /*02c4*/ 	.byte	0x04, 0x1c
        /*02c6*/ 	.short	(.L_37 - .L_36)


	//   ....[0]....
.L_36:
        /*02c8*/ 	.word	0x00000620


	//   ....[1]....
        /*02cc*/ 	.word	0x00000ee0


	//   ....[2]....
        /*02d0*/ 	.word	0x00009370


	//   ....[3]....
        /*02d4*/ 	.word	0x000099a0


	//   ....[4]....
        /*02d8*/ 	.word	0x0000acf0


	//----- nvinfo : EIATTR_MAX_THREADS
	.align		4
.L_37:
        /*02dc*/ 	.byte	0x04, 0x05
        /*02de*/ 	.short	(.L_39 - .L_38)
.L_38:
        /*02e0*/ 	.word	0x00000180
        /*02e4*/ 	.word	0x00000001
        /*02e8*/ 	.word	0x00000001


	//----- nvinfo : EIATTR_CRS_STACK_SIZE
	.align		4
.L_39:
        /*02ec*/ 	.byte	0x04, 0x1e
        /*02ee*/ 	.short	(.L_41 - .L_40)
.L_40:
        /*02f0*/ 	.word	0x00000000


	//----- nvinfo : EIATTR_CBANK_PARAM_SIZE
	.align		4
.L_41:
        /*02f4*/ 	.byte	0x03, 0x19
        /*02f6*/ 	.short	0x0470


	//----- nvinfo : EIATTR_PARAM_CBANK
	.align		4
        /*02f8*/ 	.byte	0x04, 0x0a
        /*02fa*/ 	.short	(.L_43 - .L_42)
	.align		4
.L_42:
        /*02fc*/ 	.word	index@(.nv.constant0._ZN7cutlass13device_kernelINS_4gemm6kernel13GemmUniversalIN4cute5tupleIJiiiiEEENS1_10collective13CollectiveMmaINS1_34MainloopSm90TmaGmmaWarpSpecializedILi6ENS5_IJNS4_1CILi1EEESB_SB_EEENS1_35KernelTmaWarpSpecializedCooperativeEEENS5_IJNSA_ILi128EEENSA_ILi256EEESF_EEEfNS5_IJlSB_lEEEfSI_NS4_8TiledMMAINS4_8MMA_AtomIJNS4_4SM904GMMA30MMA_64x256x8_F32TF32TF32_SS_TNILNSM_7ScaleInE1ELSO_1EEEEEENS4_6LayoutINS5_IJNSA_ILi2EEESB_SB_EEENS5_IJSB_NSA_ILi0EEESU_EEEEENS5_IJNS4_10UnderscoreESX_SX_EEEEENS4_13SM90_TMA_LOADENS4_14ComposedLayoutINS4_7SwizzleILi3ELi4ELi3EEENS4_18smem_ptr_flag_bitsILi32EEENSR_INS5_IJNSA_ILi8EEENSA_ILi32EEEEEENS5_IJS17_SB_EEEEEEEvNS4_8identityES10_S1B_vS1C_EENS_8epilogue10collective6detail29Sm90TmaWarpSpecializedAdapterINS1F_15DefaultEpilogueIfSI_SI_NS1E_6thread17LinearCombinationIfLi1EffLNS1J_9ScaleType4KindE0ELNS_15FloatRoundStyleE2EfEENS1_15EpilogueDefaultEEEEEvvEEEEvNT_6ParamsE)
        /*0300*/ 	.short	0x0210
        /*0302*/ 	.short	0x0470


	//----- nvinfo : EIATTR_SW_WAR
	.align		4
.L_43:
        /*0304*/ 	.byte	0x04, 0x36
        /*0306*/ 	.short	(.L_45 - .L_44)
.L_44:
        /*0308*/ 	.word	0x00000008
.L_45:


//--------------------- .nv.callgraph             --------------------------
	.section	.nv.callgraph,"",@"SHT_CUDA_CALLGRAPH"
	.align	4
	.sectionentsize	8
	.align		4
        /*0000*/ 	.word	0x00000000
	.align		4
        /*0004*/ 	.word	0xffffffff
	.align		4
        /*0008*/ 	.word	index@(_ZN7cutlass13device_kernelINS_4gemm6kernel13GemmUniversalIN4cute5tupleIJiiiiEEENS1_10collective13CollectiveMmaINS1_34MainloopSm90TmaGmmaWarpSpecializedILi6ENS5_IJNS4_1CILi1EEESB_SB_EEENS1_35KernelTmaWarpSpecializedCooperativeEEENS5_IJNSA_ILi128EEENSA_ILi256EEESF_EEEfNS5_IJlSB_lEEEfSI_NS4_8TiledMMAINS4_8MMA_AtomIJNS4_4SM904GMMA30MMA_64x256x8_F32TF32TF32_SS_TNILNSM_7ScaleInE1ELSO_1EEEEEENS4_6LayoutINS5_IJNSA_ILi2EEESB_SB_EEENS5_IJSB_NSA_ILi0EEESU_EEEEENS5_IJNS4_10UnderscoreESX_SX_EEEEENS4_13SM90_TMA_LOADENS4_14ComposedLayoutINS4_7SwizzleILi3ELi4ELi3EEENS4_18smem_ptr_flag_bitsILi32EEENSR_INS5_IJNSA_ILi8EEENSA_ILi32EEEEEENS5_IJS17_SB_EEEEEEEvNS4_8identityES10_S1B_vS1C_EENS_8epilogue10collective6detail29Sm90TmaWarpSpecializedAdapterINS1F_15DefaultEpilogueIfSI_SI_NS1E_6thread17LinearCombinationIfLi1EffLNS1J_9ScaleType4KindE0ELNS_15FloatRoundStyleE2EfEENS1_15EpilogueDefaultEEEEEvvEEEEvNT_6ParamsE)
	.align		4
        /*000c*/ 	.word	index@(__assertfail)
	.align		4
        /*0010*/ 	.word	0x00000000
	.align		4
        /*0014*/ 	.word	0xfffffffe
	.align		4
        /*0018*/ 	.word	0x00000000
	.align		4
        /*001c*/ 	.word	0xfffffffd
	.align		4
        /*0020*/ 	.word	0x00000000
	.align		4
        /*0024*/ 	.word	0xfffffffc


//--------------------- .nv.constant4             --------------------------
	.section	.nv.constant4,"a",@progbits
	.align	8
	.align		8
.nv.constant4:
        /*0000*/ 	.dword	__assertfail
	.align		8
        /*0008*/ 	.dword	__unnamed_1
	.align		8
        /*0010*/ 	.dword	_ZN40_INTERNAL_3dd31c10_4_k_cu_a464eeaa_276714cuda3std3__45__cpo5beginE
	.align		8
        /*0018*/ 	.dword	_ZN40_INTERNAL_3dd31c10_4_k_cu_a464eeaa_276714cuda3std3__45__cpo3endE
	.align		8
        /*0020*/ 	.dword	_ZN40_INTERNAL_3dd31c10_4_k_cu_a464eeaa_276714cuda3std3__45__cpo6cbeginE
	.align		8
        /*0028*/ 	.dword	_ZN40_INTERNAL_3dd31c10_4_k_cu_a464eeaa_276714cuda3std3__45__cpo4cendE
	.align		8
        /*0030*/ 	.dword	_ZN40_INTERNAL_3dd31c10_4_k_cu_a464eeaa_276714cuda3std3__442_GLOBAL__N__3dd31c10_4_k_cu_a464eeaa_276716ignoreE
	.align		8
        /*0038*/ 	.dword	_ZN40_INTERNAL_3dd31c10_4_k_cu_a464eeaa_276714cuda3std3__419piecewise_constructE
	.align		8
        /*0040*/ 	.dword	_ZN40_INTERNAL_3dd31c10_4_k_cu_a464eeaa_276714cuda3std3__48in_placeE
	.align		8
        /*0048*/ 	.dword	_ZN40_INTERNAL_3dd31c10_4_k_cu_a464eeaa_276714cuda3std6ranges3__45__cpo4swapE
	.align		8
        /*0050*/ 	.dword	_ZN40_INTERNAL_3dd31c10_4_k_cu_a464eeaa_276714cuda3std6ranges3__45__cpo9iter_moveE
	.align		8
        /*0058*/ 	.dword	_ZN40_INTERNAL_3dd31c10_4_k_cu_a464eeaa_276714cute7productE
	.align		8
        /*0060*/ 	.dword	_ZN40_INTERNAL_3dd31c10_4_k_cu_a464eeaa_276714cute1_E
	.align		8
        /*0068*/ 	.dword	$str$22
	.align		8
        /*0070*/ 	.dword	$str$23


//--------------------- .text._ZN7cutlass13device_kernelINS_4gemm6kernel13GemmUniversalIN4cute5tupleIJiiiiEEENS1_10collective13CollectiveMmaINS1_34MainloopSm90TmaGmmaWarpSpecializedILi6ENS5_IJNS4_1CILi1EEESB_SB_EEENS1_35KernelTmaWarpSpecializedCooperativeEEENS5_IJNSA_ILi128EEENSA_ILi256EEESF_EEEfNS5_IJlSB_lEEEfSI_NS4_8TiledMMAINS4_8MMA_AtomIJNS4_4SM904GMMA30MMA_64x256x8_F32TF32TF32_SS_TNILNSM_7ScaleInE1ELSO_1EEEEEENS4_6LayoutINS5_IJNSA_ILi2EEESB_SB_EEENS5_IJSB_NSA_ILi0EEESU_EEEEENS5_IJNS4_10UnderscoreESX_SX_EEEEENS4_13SM90_TMA_LOADENS4_14ComposedLayoutINS4_7SwizzleILi3ELi4ELi3EEENS4_18smem_ptr_flag_bitsILi32EEENSR_INS5_IJNSA_ILi8EEENSA_ILi32EEEEEENS5_IJS17_SB_EEEEEEEvNS4_8identityES10_S1B_vS1C_EENS_8epilogue10collective6detail29Sm90TmaWarpSpecializedAdapterINS1F_15DefaultEpilogueIfSI_SI_NS1E_6thread17LinearCombinationIfLi1EffLNS1J_9ScaleType4KindE0ELNS_15FloatRoundStyleE2EfEENS1_15EpilogueDefaultEEEEEvvEEEEvNT_6ParamsE --------------------------
	.section	.text._ZN7cutlass13device_kernelINS_4gemm6kernel13GemmUniversalIN4cute5tupleIJiiiiEEENS1_10collective13CollectiveMmaINS1_34MainloopSm90TmaGmmaWarpSpecializedILi6ENS5_IJNS4_1CILi1EEESB_SB_EEENS1_35KernelTmaWarpSpecializedCooperativeEEENS5_IJNSA_ILi128EEENSA_ILi256EEESF_EEEfNS5_IJlSB_lEEEfSI_NS4_8TiledMMAINS4_8MMA_AtomIJNS4_4SM904GMMA30MMA_64x256x8_F32TF32TF32_SS_TNILNSM_7ScaleInE1ELSO_1EEEEEENS4_6LayoutINS5_IJNSA_ILi2EEESB_SB_EEENS5_IJSB_NSA_ILi0EEESU_EEEEENS5_IJNS4_10UnderscoreESX_SX_EEEEENS4_13SM90_TMA_LOADENS4_14ComposedLayoutINS4_7SwizzleILi3ELi4ELi3EEENS4_18smem_ptr_flag_bitsILi32EEENSR_INS5_IJNSA_ILi8EEENSA_ILi32EEEEEENS5_IJS17_SB_EEEEEEEvNS4_8identityES10_S1B_vS1C_EENS_8epilogue10collective6detail29Sm90TmaWarpSpecializedAdapterINS1F_15DefaultEpilogueIfSI_SI_NS1E_6thread17LinearCombinationIfLi1EffLNS1J_9ScaleType4KindE0ELNS_15FloatRoundStyleE2EfEENS1_15EpilogueDefaultEEEEEvvEEEEvNT_6ParamsE,"ax",@progbits
	.align	128
.text._ZN7cutlass13device_kernelINS_4gemm6kernel13GemmUniversalIN4cute5tupleIJiiiiEEENS1_10collective13CollectiveMmaINS1_34MainloopSm90TmaGmmaWarpSpecializedILi6ENS5_IJNS4_1CILi1EEESB_SB_EEENS1_35KernelTmaWarpSpecializedCooperativeEEENS5_IJNSA_ILi128EEENSA_ILi256EEESF_EEEfNS5_IJlSB_lEEEfSI_NS4_8TiledMMAINS4_8MMA_AtomIJNS4_4SM904GMMA30MMA_64x256x8_F32TF32TF32_SS_TNILNSM_7ScaleInE1ELSO_1EEEEEENS4_6LayoutINS5_IJNSA_ILi2EEESB_SB_EEENS5_IJSB_NSA_ILi0EEESU_EEEEENS5_IJNS4_10UnderscoreESX_SX_EEEEENS4_13SM90_TMA_LOADENS4_14ComposedLayoutINS4_7SwizzleILi3ELi4ELi3EEENS4_18smem_ptr_flag_bitsILi32EEENSR_INS5_IJNSA_ILi8EEENSA_ILi32EEEEEENS5_IJS17_SB_EEEEEEEvNS4_8identityES10_S1B_vS1C_EENS_8epilogue10collective6detail29Sm90TmaWarpSpecializedAdapterINS1F_15DefaultEpilogueIfSI_SI_NS1E_6thread17LinearCombinationIfLi1EffLNS1J_9ScaleType4KindE0ELNS_15FloatRoundStyleE2EfEENS1_15EpilogueDefaultEEEEEvvEEEEvNT_6ParamsE:
        .type           _ZN7cutlass13device_kernelINS_4gemm6kernel13GemmUniversalIN4cute5tupleIJiiiiEEENS1_10collective13CollectiveMmaINS1_34MainloopSm90TmaGmmaWarpSpecializedILi6ENS5_IJNS4_1CILi1EEESB_SB_EEENS1_35KernelTmaWarpSpecializedCooperativeEEENS5_IJNSA_ILi128EEENSA_ILi256EEESF_EEEfNS5_IJlSB_lEEEfSI_NS4_8TiledMMAINS4_8MMA_AtomIJNS4_4SM904GMMA30MMA_64x256x8_F32TF32TF32_SS_TNILNSM_7ScaleInE1ELSO_1EEEEEENS4_6LayoutINS5_IJNSA_ILi2EEESB_SB_EEENS5_IJSB_NSA_ILi0EEESU_EEEEENS5_IJNS4_10UnderscoreESX_SX_EEEEENS4_13SM90_TMA_LOADENS4_14ComposedLayoutINS4_7SwizzleILi3ELi4ELi3EEENS4_18smem_ptr_flag_bitsILi32EEENSR_INS5_IJNSA_ILi8EEENSA_ILi32EEEEEENS5_IJS17_SB_EEEEEEEvNS4_8identityES10_S1B_vS1C_EENS_8epilogue10collective6detail29Sm90TmaWarpSpecializedAdapterINS1F_15DefaultEpilogueIfSI_SI_NS1E_6thread17LinearCombinationIfLi1EffLNS1J_9ScaleType4KindE0ELNS_15FloatRoundStyleE2EfEENS1_15EpilogueDefaultEEEEEvvEEEEvNT_6ParamsE,@function
        .size           _ZN7cutlass13device_kernelINS_4gemm6kernel13GemmUniversalIN4cute5tupleIJiiiiEEENS1_10collective13CollectiveMmaINS1_34MainloopSm90TmaGmmaWarpSpecializedILi6ENS5_IJNS4_1CILi1EEESB_SB_EEENS1_35KernelTmaWarpSpecializedCooperativeEEENS5_IJNSA_ILi128EEENSA_ILi256EEESF_EEEfNS5_IJlSB_lEEEfSI_NS4_8TiledMMAINS4_8MMA_AtomIJNS4_4SM904GMMA30MMA_64x256x8_F32TF32TF32_SS_TNILNSM_7ScaleInE1ELSO_1EEEEEENS4_6LayoutINS5_IJNSA_ILi2EEESB_SB_EEENS5_IJSB_NSA_ILi0EEESU_EEEEENS5_IJNS4_10UnderscoreESX_SX_EEEEENS4_13SM90_TMA_LOADENS4_14ComposedLayoutINS4_7SwizzleILi3ELi4ELi3EEENS4_18smem_ptr_flag_bitsILi32EEENSR_INS5_IJNSA_ILi8EEENSA_ILi32EEEEEENS5_IJS17_SB_EEEEEEEvNS4_8identityES10_S1B_vS1C_EENS_8epilogue10collective6detail29Sm90TmaWarpSpecializedAdapterINS1F_15DefaultEpilogueIfSI_SI_NS1E_6thread17LinearCombinationIfLi1EffLNS1J_9ScaleType4KindE0ELNS_15FloatRoundStyleE2EfEENS1_15EpilogueDefaultEEEEEvvEEEEvNT_6ParamsE,(.L_x_326 - _ZN7cutlass13device_kernelINS_4gemm6kernel13GemmUniversalIN4cute5tupleIJiiiiEEENS1_10collective13CollectiveMmaINS1_34MainloopSm90TmaGmmaWarpSpecializedILi6ENS5_IJNS4_1CILi1EEESB_SB_EEENS1_35KernelTmaWarpSpecializedCooperativeEEENS5_IJNSA_ILi128EEENSA_ILi256EEESF_EEEfNS5_IJlSB_lEEEfSI_NS4_8TiledMMAINS4_8MMA_AtomIJNS4_4SM904GMMA30MMA_64x256x8_F32TF32TF32_SS_TNILNSM_7ScaleInE1ELSO_1EEEEEENS4_6LayoutINS5_IJNSA_ILi2EEESB_SB_EEENS5_IJSB_NSA_ILi0EEESU_EEEEENS5_IJNS4_10UnderscoreESX_SX_EEEEENS4_13SM90_TMA_LOADENS4_14ComposedLayoutINS4_7SwizzleILi3ELi4ELi3EEENS4_18smem_ptr_flag_bitsILi32EEENSR_INS5_IJNSA_ILi8EEENSA_ILi32EEEEEENS5_IJS17_SB_EEEEEEEvNS4_8identityES10_S1B_vS1C_EENS_8epilogue10collective6detail29Sm90TmaWarpSpecializedAdapterINS1F_15DefaultEpilogueIfSI_SI_NS1E_6thread17LinearCombinationIfLi1EffLNS1J_9ScaleType4KindE0ELNS_15FloatRoundStyleE2EfEENS1_15EpilogueDefaultEEEEEvvEEEEvNT_6ParamsE)
        .other          _ZN7cutlass13device_kernelINS_4gemm6kernel13GemmUniversalIN4cute5tupleIJiiiiEEENS1_10collective13CollectiveMmaINS1_34MainloopSm90TmaGmmaWarpSpecializedILi6ENS5_IJNS4_1CILi1EEESB_SB_EEENS1_35KernelTmaWarpSpecializedCooperativeEEENS5_IJNSA_ILi128EEENSA_ILi256EEESF_EEEfNS5_IJlSB_lEEEfSI_NS4_8TiledMMAINS4_8MMA_AtomIJNS4_4SM904GMMA30MMA_64x256x8_F32TF32TF32_SS_TNILNSM_7ScaleInE1ELSO_1EEEEEENS4_6LayoutINS5_IJNSA_ILi2EEESB_SB_EEENS5_IJSB_NSA_ILi0EEESU_EEEEENS5_IJNS4_10UnderscoreESX_SX_EEEEENS4_13SM90_TMA_LOADENS4_14ComposedLayoutINS4_7SwizzleILi3ELi4ELi3EEENS4_18smem_ptr_flag_bitsILi32EEENSR_INS5_IJNSA_ILi8EEENSA_ILi32EEEEEENS5_IJS17_SB_EEEEEEEvNS4_8identityES10_S1B_vS1C_EENS_8epilogue10collective6detail29Sm90TmaWarpSpecializedAdapterINS1F_15DefaultEpilogueIfSI_SI_NS1E_6thread17LinearCombinationIfLi1EffLNS1J_9ScaleType4KindE0ELNS_15FloatRoundStyleE2EfEENS1_15EpilogueDefaultEEEEEvvEEEEvNT_6ParamsE,@"STO_CUDA_ENTRY STV_DEFAULT"
_ZN7cutlass13device_kernelINS_4gemm6kernel13GemmUniversalIN4cute5tupleIJiiiiEEENS1_10collective13CollectiveMmaINS1_34MainloopSm90TmaGmmaWarpSpecializedILi6ENS5_IJNS4_1CILi1EEESB_SB_EEENS1_35KernelTmaWarpSpecializedCooperativeEEENS5_IJNSA_ILi128EEENSA_ILi256EEESF_EEEfNS5_IJlSB_lEEEfSI_NS4_8TiledMMAINS4_8MMA_AtomIJNS4_4SM904GMMA30MMA_64x256x8_F32TF32TF32_SS_TNILNSM_7ScaleInE1ELSO_1EEEEEENS4_6LayoutINS5_IJNSA_ILi2EEESB_SB_EEENS5_IJSB_NSA_ILi0EEESU_EEEEENS5_IJNS4_10UnderscoreESX_SX_EEEEENS4_13SM90_TMA_LOADENS4_14ComposedLayoutINS4_7SwizzleILi3ELi4ELi3EEENS4_18smem_ptr_flag_bitsILi32EEENSR_INS5_IJNSA_ILi8EEENSA_ILi32EEEEEENS5_IJS17_SB_EEEEEEEvNS4_8identityES10_S1B_vS1C_EENS_8epilogue10collective6detail29Sm90TmaWarpSpecializedAdapterINS1F_15DefaultEpilogueIfSI_SI_NS1E_6thread17LinearCombinationIfLi1EffLNS1J_9ScaleType4KindE0ELNS_15FloatRoundStyleE2EfEENS1_15EpilogueDefaultEEEEEvvEEEEvNT_6ParamsE:
[----:B------:R-:W0:Y:S01]  /*0000*/  LDC R1, c[0x0][0x28] ;  /* 0x00000a00ff017b82 */ /* 0x000e220000000800 */
[----:B------:R-:W1:Y:S01]  /*0010*/  S2R R18, SR_TID.X ;  /* 0x0000000000127919 */ /* 0x000e620000002100 */
[----:B------:R-:W-:Y:S01]  /*0020*/  ELECT P0, URZ, PT ;  /* 0x00000000003f782f */ /* 0x000fe20003800000 */
[----:B------:R-:W-:Y:S01]  /*0030*/  BSSY B0, `(.L_x_0) ;  /* 0x000000f000007945 */ /* 0x000fe20003800000 */
[--C-:B-1----:R-:W-:Y:S02]  /*0040*/  SHF.R.U32.HI R0, RZ, 0x5, R18.reuse ;  /* 0x00000005ff007819 */ /* 0x102fe40000011612 */
[----:B------:R-:W-:-:S03]  /*0050*/  SHF.R.U32.HI R22, RZ, 0x7, R18 ;  /* 0x00000007ff167819 */ /* 0x000fc60000011612 */
[----:B------:R-:W1:Y:S04]  /*0060*/  SHFL.IDX PT, R5, R0, RZ, 0x1f ;  /* 0x00001fff00057589 */ /* 0x000e6800000e0000 */
[----:B------:R2:W3:Y:S01]  /*0070*/  SHFL.IDX PT, R8, R22, RZ, 0x1f ;  /* 0x00001fff16087589 */ /* 0x0004e200000e0000 */
[----:B-1----:R-:W-:-:S13]  /*0080*/  ISETP.NE.OR P0, PT, R5, RZ, !P0 ;  /* 0x000000ff0500720c */ /* 0x002fda0004705670 */
[----:B0-23--:R-:W-:Y:S05]  /*0090*/  @P0 BRA `(.L_x_1) ;  /* 0x0000000000200947 */ /* 0x00dfea0003800000 */
[----:B------:R-:W-:Y:S02]  /*00a0*/  ULDC.64 UR4, c[0x0][0x198] ;  /* 0x0000660000047ab9 */ /* 0x000fe40000000a00 */
[----:B------:R-:W-:Y:S02]  /*00b0*/  UIADD3 UR6, UP0, UR4, 0xf0, URZ ;  /* 0x000000f004067890 */ /* 0x000fe4000ff1e03f */
[----:B------:R-:W-:Y:S02]  /*00c0*/  UIADD3 UR4, UP1, UR4, 0x1f0, URZ ;  /* 0x000001f004047890 */ /* 0x000fe4000ff3e03f */
[----:B------:R-:W-:Y:S02]  /*00d0*/  UIADD3.X UR7, URZ, UR5, URZ, UP0, !UPT ;  /* 0x000000053f077290 */ /* 0x000fe400087fe43f */
[----:B------:R-:W-:-:S07]  /*00e0*/  UIADD3.X UR5, URZ, UR5, URZ, UP1, !UPT ;  /* 0x000000053f057290 */ /* 0x000fce0008ffe43f */
[----:B------:R0:W-:Y:S02]  /*00f0*/  UTMACCTL.PF [UR6] ;  /* 0x00000000060079b9 */ /* 0x0001e40008040000 */
[----:B------:R0:W-:Y:S02]  /*0100*/  UTMACCTL.PF [UR4] ;  /* 0x00000000040079b9 */ /* 0x0001e40008040000 */
[----:B0-----:R-:W-:Y:S01]  /*0110*/  NOP ;  /* 0x0000000000007918 */ /* 0x001fe20000000000 */
.L_x_1:
[----:B------:R-:W-:Y:S05]  /*0120*/  BSYNC B0 ;  /* 0x0000000000007941 */ /* 0x000fea0003800000 */
.L_x_0:
[----:B------:R-:W0:Y:S02]  /*0130*/  SHFL.IDX PT, R2, R0, RZ, 0x1f ;  /* 0x00001fff00027589 */ /* 0x000e2400000e0000 */
[----:B0-----:R-:W-:-:S13]  /*0140*/  ISETP.NE.AND P0, PT, R2, RZ, PT ;  /* 0x000000ff0200720c */ /* 0x001fda0003f05270 */
[----:B------:R-:W-:Y:S05]  /*0150*/  @P0 BRA `(.L_x_2) ;  /* 0x0000000000680947 */ /* 0x000fea0003800000 */
[----:B------:R-:W0:Y:S01]  /*0160*/  S2UR UR8, SR_CgaCtaId ;  /* 0x00000000000879c3 */ /* 0x000e220000008800 */
[----:B------:R-:W-:Y:S01]  /*0170*/  UMOV UR4, 0x400 ;  /* 0x0000040000047882 */ /* 0x000fe20000000000 */
[----:B------:R-:W-:Y:S01]  /*0180*/  UMOV UR5, 0x1 ;  /* 0x0000000100057882 */ /* 0x000fe20000000000 */
[----:B------:R-:W-:Y:S01]  /*0190*/  UMOV UR6, 0x100 ;  /* 0x0000010000067882 */ /* 0x000fe20000000000 */
[----:B------:R-:W-:Y:S01]  /*01a0*/  ELECT P0, URZ, PT ;  /* 0x00000000003f782f */ /* 0x000fe20003800000 */
[----:B------:R-:W-:-:S04]  /*01b0*/  UIADD3 UR6, -UR6, 0x100000, URZ ;  /* 0x0010000006067890 */ /* 0x000fc8000fffe13f */
[----:B------:R-:W-:Y:S02]  /*01c0*/  USHF.L.U32 UR7, UR6, 0xb, URZ ;  /* 0x0000000b06077899 */ /* 0x000fe4000800063f */
[----:B------:R-:W-:Y:S02]  /*01d0*/  USHF.L.U32 UR6, UR6, 0x1, URZ ;  /* 0x0000000106067899 */ /* 0x000fe4000800063f */
[----:B0-----:R-:W-:Y:S02]  /*01e0*/  ULEA UR8, UR8, UR4, 0x18 ;  /* 0x0000000408087291 */ /* 0x001fe4000f8ec03f */
[----:B------:R-:W-:-:S04]  /*01f0*/  UIADD3 UR4, -UR5, 0x100000, URZ ;  /* 0x0010000005047890 */ /* 0x000fc8000fffe13f */
[----:B------:R-:W-:Y:S02]  /*0200*/  USHF.L.U32 UR5, UR4, 0xb, URZ ;  /* 0x0000000b04057899 */ /* 0x000fe4000800063f */
[----:B------:R-:W-:Y:S01]  /*0210*/  USHF.L.U32 UR4, UR4, 0x1, URZ ;  /* 0x0000000104047899 */ /* 0x000fe2000800063f */
[----:B------:R-:W0:Y:S11]  /*0220*/  FENCE.VIEW.ASYNC.S ;  /* 0x00000000000073c6 */ /* 0x000e360000000000 */
[----:B0-----:R0:W1:Y:S01]  /*0230*/  SYNCS.EXCH.64 URZ, [UR8], UR4 ;  /* 0x00000004083f75b2 */ /* 0x0010620008000100 */
[----:B------:R0:W2:Y:S01]  /*0240*/  SYNCS.EXCH.64 URZ, [UR8+0x30], UR6 ;  /* 0x00003006083f75b2 */ /* 0x0000a20008000100 */
[----:B------:R0:W3:Y:S01]  /*0250*/  SYNCS.EXCH.64 URZ, [UR8+0x8], UR4 ;  /* 0x00000804083f75b2 */ /* 0x0000e20008000100 */
[----:B------:R0:W4:Y:S01]  /*0260*/  SYNCS.EXCH.64 URZ, [UR8+0x38], UR6 ;  /* 0x00003806083f75b2 */ /* 0x0001220008000100 */
[----:B------:R0:W0:Y:S01]  /*0270*/  SYNCS.EXCH.64 URZ, [UR8+0x10], UR4 ;  /* 0x00001004083f75b2 */ /* 0x0000220008000100 */
[----:B------:R0:W0:Y:S01]  /*0280*/  SYNCS.EXCH.64 URZ, [UR8+0x40], UR6 ;  /* 0x00004006083f75b2 */ /* 0x0000220008000100 */
[----:B------:R0:W0:Y:S01]  /*0290*/  SYNCS.EXCH.64 URZ, [UR8+0x18], UR4 ;  /* 0x00001804083f75b2 */ /* 0x0000220008000100 */
[----:B------:R0:W0:Y:S01]  /*02a0*/  SYNCS.EXCH.64 URZ, [UR8+0x48], UR6 ;  /* 0x00004806083f75b2 */ /* 0x0000220008000100 */
[----:B------:R0:W0:Y:S01]  /*02b0*/  SYNCS.EXCH.64 URZ, [UR8+0x20], UR4 ;  /* 0x00002004083f75b2 */ /* 0x0000220008000100 */
[----:B------:R0:W0:Y:S01]  /*02c0*/  SYNCS.EXCH.64 URZ, [UR8+0x50], UR6 ;  /* 0x00005006083f75b2 */ /* 0x0000220008000100 */
[----:B------:R0:W0:Y:S01]  /*02d0*/  SYNCS.EXCH.64 URZ, [UR8+0x28], UR4 ;  /* 0x00002804083f75b2 */ /* 0x0000220008000100 */
[----:B------:R0:W0:Y:S01]  /*02e0*/  SYNCS.EXCH.64 URZ, [UR8+0x58], UR6 ;  /* 0x00005806083f75b2 */ /* 0x0000220008000100 */
[----:B------:R-:W-:Y:S01]  /*02f0*/  NOP ;  /* 0x0000000000007918 */ /* 0x000fe20000000000 */
.L_x_2:
[----:B------:R-:W5:Y:S01]  /*0300*/  SHFL.IDX PT, R0, R0, RZ, 0x1f ;  /* 0x00001fff00007589 */ /* 0x000f6200000e0000 */
[----:B------:R-:W-:Y:S01]  /*0310*/  ELECT P0, URZ, PT ;  /* 0x00000000003f782f */ /* 0x000fe20003800000 */
[----:B------:R-:W1:Y:S01]  /*0320*/  LDC R2, c[0x0][0x65c] ;  /* 0x00019700ff027b82 */ /* 0x000e620000000800 */
[----:B------:R-:W-:Y:S01]  /*0330*/  SHF.R.S32.HI R6, RZ, 0x1f, R5 ;  /* 0x0000001fff067819 */ /* 0x000fe20000011405 */
[----:B------:R-:W2:Y:S01]  /*0340*/  S2R R3, SR_CTAID.Y ;  /* 0x0000000000037919 */ /* 0x000ea20000002600 */
[----:B0-----:R-:W-:Y:S01]  /*0350*/  UMOV UR4, 0x20 ;  /* 0x0000002000047882 */ /* 0x001fe20000000000 */
[----:B------:R-:W-:Y:S01]  /*0360*/  ISETP.NE.AND P2, PT, R8, RZ, PT ;  /* 0x000000ff0800720c */ /* 0x000fe20003f45270 */
[----:B------:R-:W-:Y:S01]  /*0370*/  NOP ;  /* 0x0000000000007918 */ /* 0x000fe20000000000 */
[----:B------:R-:W0:Y:S01]  /*0380*/  S2R R4, SR_CTAID.X ;  /* 0x0000000000047919 */ /* 0x000e220000002500 */
[----:B------:R-:W-:Y:S01]  /*0390*/  LEA.HI R6, R6, R5, RZ, 0x2 ;  /* 0x0000000506067211 */ /* 0x000fe200078f10ff */
[----:B------:R-:W-:Y:S01]  /*03a0*/  NOP ;  /* 0x0000000000007918 */ /* 0x000fe20000000000 */
[----:B-----5:R-:W-:-:S02]  /*03b0*/  ISETP.NE.OR P0, PT, R0, RZ, !P0 ;  /* 0x000000ff0000720c */ /* 0x020fc40004705670 */
[----:B-1----:R-:W-:-:S04]  /*03c0*/  ISETP.NE.AND P3, PT, R2, 0x1, PT ;  /* 0x000000010200780c */ /* 0x002fc80003f65270 */
[----:B------:R-:W-:Y:S02]  /*03d0*/  P2R R0, PR, RZ, 0x8 ;  /* 0x00000008ff007803 */ /* 0x000fe40000000000 */
[----:B------:R-:W-:-:S05]  /*03e0*/  LOP3.LUT R0, R6, 0xfffffffc, RZ, 0xc0, !PT ;  /* 0xfffffffc06007812 */ /* 0x000fca00078ec0ff */
[----:B------:R-:W-:Y:S01]  /*03f0*/  VOTEU.ALL UP0, P0 ;  /* 0x00000000003f7886 */ /* 0x000fe20000000000 */
[----:B------:R-:W-:Y:S01]  /*0400*/  IMAD.IADD R0, R5, 0x1, -R0 ;  /* 0x0000000105007824 */ /* 0x000fe200078e0a00 */
[----:B------:R-:W0:Y:S01]  /*0410*/  @P3 LDC R17, c[0x0][0x10] ;  /* 0x00000400ff113b82 */ /* 0x000e220000000800 */
[----:B------:R-:W-:Y:S01]  /*0420*/  VOTEU.ALL UP1, P0 ;  /* 0x00000000003f7886 */ /* 0x000fe20000020000 */
[----:B--2---:R-:W-:Y:S01]  /*0430*/  @P3 IMAD.MOV.U32 R6, RZ, RZ, R3 ;  /* 0x000000ffff063224 */ /* 0x004fe200078e0003 */
[----:B------:R-:W-:Y:S01]  /*0440*/  @!UP0 UMOV UR6, 0x400 ;  /* 0x0000040000068882 */ /* 0x000fe20000000000 */
[----:B------:R-:W-:-:S04]  /*0450*/  @!UP0 UIADD3 UR4, -UR4, 0x100000, URZ ;  /* 0x0010000004048890 */ /* 0x000fc8000fffe13f */
[----:B------:R-:W-:Y:S02]  /*0460*/  @!UP0 USHF.L.U32 UR5, UR4, 0xb, URZ ;  /* 0x0000000b04058899 */ /* 0x000fe4000800063f */
[----:B------:R-:W-:Y:S01]  /*0470*/  @!UP0 USHF.L.U32 UR4, UR4, 0x1, URZ ;  /* 0x0000000104048899 */ /* 0x000fe2000800063f */
[----:B------:R-:W-:Y:S02]  /*0480*/  @P3 IMAD.MOV.U32 R7, RZ, RZ, RZ ;  /* 0x000000ffff073224 */ /* 0x000fe400078e00ff */
[----:B------:R-:W-:Y:S01]  /*0490*/  IMAD.MOV.U32 R5, RZ, RZ, RZ ;  /* 0x000000ffff057224 */ /* 0x000fe200078e00ff */
[----:B------:R-:W1:Y:S01]  /*04a0*/  @!UP0 S2UR UR7, SR_CgaCtaId ;  /* 0x00000000000789c3 */ /* 0x000e620000008800 */
[----:B------:R-:W-:-:S07]  /*04b0*/  @P3 IMAD.MOV.U32 R11, RZ, RZ, RZ ;  /* 0x000000ffff0b3224 */ /* 0x000fce00078e00ff */
[----:B------:R-:W2:Y:S01]  /*04c0*/  @!P3 LDC R9, c[0x0][0xc] ;  /* 0x00000300ff09bb82 */ /* 0x000ea20000000800 */
[----:B0-----:R-:W-:-:S04]  /*04d0*/  @P3 IMAD.WIDE.U32 R16, R4, R17, R6 ;  /* 0x0000001104103225 */ /* 0x001fc800078e0006 */
[----:B------:R-:W-:Y:S01]  /*04e0*/  @P3 IMAD.IADD R17, R17, 0x1, R11 ;  /* 0x0000000111113824 */ /* 0x000fe200078e020b */
[----:B-1----:R-:W-:Y:S01]  /*04f0*/  @!UP0 ULEA UR6, UR7, UR6, 0x18 ;  /* 0x0000000607068291 */ /* 0x002fe2000f8ec03f */
[----:B------:R-:W-:Y:S01]  /*0500*/  VOTEU.ALL UP0, P0 ;  /* 0x00000000003f7886 */ /* 0x000fe20000000000 */
[----:B------:R-:W-:-:S04]  /*0510*/  ISETP.NE.AND P0, PT, R0, 0x3, PT ;  /* 0x000000030000780c */ /* 0x000fc80003f05270 */
[----:B------:R-:W-:Y:S01]  /*0520*/  ISETP.EQ.OR P0, PT, R0, RZ, !P0 ;  /* 0x000000ff0000720c */ /* 0x000fe20004702670 */
[----:B--2---:R-:W-:-:S03]  /*0530*/  @!P3 IMAD.WIDE.U32 R6, R9, R3, R4 ;  /* 0x000000030906b225 */ /* 0x004fc600078e0004 */
[C---:B------:R-:W-:Y:S01]  /*0540*/  ISETP.EQ.AND P0, PT, R8.reuse, RZ, P0 ;  /* 0x000000ff0800720c */ /* 0x040fe20000702270 */
[----:B------:R-:W-:Y:S01]  /*0550*/  VIADD R8, R8, 0xffffffff ;  /* 0xffffffff08087836 */ /* 0x000fe20000000000 */
[----:B------:R-:W0:Y:S02]  /*0560*/  FENCE.VIEW.ASYNC.S ;  /* 0x00000000000073c6 */ /* 0x000e240000000000 */
[----:B0-----:R0:W3:Y:S01]  /*0570*/  @!UP0 SYNCS.EXCH.64 URZ, [UR6+0x70], UR4 ;  /* 0x00007004063f85b2 */ /* 0x0010e20008000100 */
[----:B------:R-:W-:Y:S01]  /*0580*/  @!P3 IMAD.MOV.U32 R16, RZ, RZ, R6 ;  /* 0x000000ffff10b224 */ /* 0x000fe200078e0006 */
[----:B------:R-:W-:Y:S01]  /*0590*/  SEL R19, RZ, 0x1, !P0 ;  /* 0x00000001ff137807 */ /* 0x000fe20004000000 */
[----:B------:R-:W-:Y:S01]  /*05a0*/  @!P3 IMAD.MOV.U32 R17, RZ, RZ, R7 ;  /* 0x000000ffff11b224 */ /* 0x000fe200078e0007 */
[----:B------:R-:W-:-:S04]  /*05b0*/  ISETP.GE.U32.AND P1, PT, R8, 0x2, PT ;  /* 0x000000020800780c */ /* 0x000fc80003f26070 */
[----:B------:R-:W-:Y:S01]  /*05c0*/  SEL R19, R19, 0x2, P1 ;  /* 0x0000000213137807 */ /* 0x000fe20000800000 */
[----:B------:R0:W3:Y:S01]  /*05d0*/  @!UP1 SYNCS.EXCH.64 URZ, [UR6+0x78], UR4 ;  /* 0x00007804063f95b2 */ /* 0x0000e20008000100 */
[----:B------:R-:W-:Y:S01]  /*05e0*/  NOP ;  /* 0x0000000000007918 */ /* 0x000fe20000000000 */
[----:B---34-:R-:W-:Y:S06]  /*05f0*/  BAR.SYNC.DEFER_BLOCKING 0x0 ;  /* 0x0000000000007b1d */ /* 0x018fec0000010000 */
[----:B------:R-:W-:Y:S05]  /*0600*/  @!P2 BRA `(.L_x_3) ;  /* 0x0000008c005ca947 */ /* 0x000fea0003800000 */
[----:B------:R-:W-:-:S13]  /*0610*/  ISETP.GT.U32.AND P0, PT, R8, 0x1, PT ;  /* 0x000000010800780c */ /* 0x000fda0003f04070 */
[----:B0-----:R-:W-:Y:S05]  /*0620*/  @P0 EXIT ;  /* 0x000000000000094d */ /* 0x001fea0003800000 */
[----:B------:R-:W-:Y:S01]  /*0630*/  ULDC.64 UR4, c[0x0][0x650] ;  /* 0x0001940000047ab9 */ /* 0x000fe20000000a00 */
[----:B------:R-:W-:Y:S01]  /*0640*/  PRMT R0, RZ, 0x7610, R0 ;  /* 0x00007610ff007816 */ /* 0x000fe20000000000 */
[----:B------:R-:W-:Y:S01]  /*0650*/  IMAD.MOV.U32 R153, RZ, RZ, -0x1 ;  /* 0xffffffffff997424 */ /* 0x000fe200078e00ff */
[----:B------:R-:W-:Y:S01]  /*0660*/  ISETP.GE.U32.AND P0, PT, R16, UR4, PT ;  /* 0x0000000410007c0c */ /* 0x000fe2000bf06070 */
[----:B------:R-:W-:Y:S02]  /*0670*/  IMAD.MOV.U32 R152, RZ, RZ, -0x1 ;  /* 0xffffffffff987424 */ /* 0x000fe400078e00ff */
[----:B------:R-:W-:Y:S01]  /*0680*/  IMAD.MOV.U32 R23, RZ, RZ, -0x1 ;  /* 0xffffffffff177424 */ /* 0x000fe200078e00ff */
[----:B------:R-:W-:-:S13]  /*0690*/  ISETP.GE.U32.AND.EX P0, PT, R17, UR5, PT, P0 ;  /* 0x0000000511007c0c */ /* 0x000fda000bf06100 */
[----:B------:R-:W-:Y:S05]  /*06a0*/  @P0 BRA `(.L_x_4) ;  /* 0x0000000400540947 */ /* 0x000fea0003800000 */
[----:B------:R-:W0:Y:S01]  /*06b0*/  LDC.64 R14, c[0x0][0x628] ;  /* 0x00018a00ff0e7b82 */ /* 0x000e220000000a00 */
[----:B------:R-:W-:Y:S02]  /*06c0*/  IMAD.MOV.U32 R6, RZ, RZ, R16 ;  /* 0x000000ffff067224 */ /* 0x000fe400078e0010 */
[----:B------:R-:W-:-:S05]  /*06d0*/  IMAD.MOV.U32 R7, RZ, RZ, R17 ;  /* 0x000000ffff077224 */ /* 0x000fca00078e0011 */
[----:B------:R-:W1:Y:S08]  /*06e0*/  LDC R0, c[0x0][0x630] ;  /* 0x00018c00ff007b82 */ /* 0x000e700000000800 */
[----:B------:R-:W2:Y:S01]  /*06f0*/  LDC.64 R20, c[0x0][0x620] ;  /* 0x00018800ff147b82 */ /* 0x000ea20000000a00 */
[----:B0-----:R-:W-:-:S04]  /*0700*/  ISETP.NE.U32.AND P0, PT, R14, RZ, PT ;  /* 0x000000ff0e00720c */ /* 0x001fc80003f05070 */
[----:B------:R-:W-:-:S13]  /*0710*/  ISETP.NE.AND.EX P0, PT, R15, RZ, PT, P0 ;  /* 0x000000ff0f00720c */ /* 0x000fda0003f05300 */
[----:B-12---:R-:W-:Y:S05]  /*0720*/  @!P0 BRA `(.L_x_5) ;  /* 0x0000000000288947 */ /* 0x006fea0003800000 */
[----:B------:R-:W0:Y:S02]  /*0730*/  LDC R11, c[0x0][0x634] ;  /* 0x00018d00ff0b7b82 */ /* 0x000e240000000800 */
[----:B0-----:R-:W-:-:S05]  /*0740*/  IADD3 R11, P0, R16, R11, RZ ;  /* 0x0000000b100b7210 */ /* 0x001fca0007f1e0ff */
[----:B------:R-:W-:-:S04]  /*0750*/  IMAD.X R13, RZ, RZ, R17, P0 ;  /* 0x000000ffff0d7224 */ /* 0x000fc800000e0611 */
[----:B------:R-:W-:-:S04]  /*0760*/  IMAD.WIDE.U32 R6, R13, R14, RZ ;  /* 0x0000000e0d067225 */ /* 0x000fc800078e00ff */
[----:B------:R-:W-:-:S04]  /*0770*/  IMAD.WIDE.U32 R8, P0, R11, R15, R6 ;  /* 0x0000000f0b087225 */ /* 0x000fc80007800006 */
[----:B------:R-:W-:-:S04]  /*0780*/  IMAD.WIDE.U32 R6, R11, R14, RZ ;  /* 0x0000000e0b067225 */ /* 0x000fc800078e00ff */
[----:B------:R-:W-:Y:S01]  /*0790*/  IMAD.X R11, RZ, RZ, RZ, P0 ;  /* 0x000000ffff0b7224 */ /* 0x000fe200000e06ff */
[----:B------:R-:W-:Y:S01]  /*07a0*/  IADD3 RZ, P0, R7, R8, RZ ;  /* 0x0000000807ff7210 */ /* 0x000fe20007f1e0ff */
[----:B------:R-:W-:-:S04]  /*07b0*/  IMAD.MOV.U32 R10, RZ, RZ, R9 ;  /* 0x000000ffff0a7224 */ /* 0x000fc800078e0009 */
[----:B------:R-:W-:-:S08]  /*07c0*/  IMAD.WIDE.U32.X R6, R13, R15, R10, P0 ;  /* 0x0000000f0d067225 */ /* 0x000fd000000e040a */
.L_x_5:
[-CC-:B------:R-:W-:Y:S01]  /*07d0*/  SHF.R.U64 R23, R6, R0.reuse, R7.reuse ;  /* 0x0000000006177219 */ /* 0x180fe20000001207 */
[----:B------:R-:W0:Y:S01]  /*07e0*/  LDC R10, c[0x0][0x618] ;  /* 0x00018600ff0a7b82 */ /* 0x000e220000000800 */
[----:B------:R-:W-:Y:S01]  /*07f0*/  SHF.R.U32.HI R5, RZ, R0, R7 ;  /* 0x00000000ff057219 */ /* 0x000fe20000011607 */
[----:B------:R-:W-:Y:S01]  /*0800*/  ULDC UR4, c[0x0][0x150] ;  /* 0x0000540000047ab9 */ /* 0x000fe20000000800 */
[----:B------:R-:W-:Y:S02]  /*0810*/  IADD3 R9, P0, RZ, -R23, RZ ;  /* 0x80000017ff097210 */ /* 0x000fe40007f1e0ff */
[----:B------:R-:W-:-:S03]  /*0820*/  I2FP.F32.U32 R0, R4 ;  /* 0x0000000400007245 */ /* 0x000fc60000201000 */
[----:B------:R-:W1:Y:S01]  /*0830*/  LDC.64 R28, c[0x0][0x640] ;  /* 0x00019000ff1c7b82 */ /* 0x000e620000000a00 */
[----:B------:R-:W-:Y:S02]  /*0840*/  IMAD.X R11, RZ, RZ, ~R5, P0 ;  /* 0x000000ffff0b7224 */ /* 0x000fe400000e0e05 */
[----:B------:R-:W-:Y:S01]  /*0850*/  FMUL R0, R0, UR4 ;  /* 0x0000000400007c20 */ /* 0x000fe20008400000 */
[----:B------:R-:W-:Y:S01]  /*0860*/  IMAD.WIDE.U32 R6, R9, R20, R16 ;  /* 0x0000001409067225 */ /* 0x000fe200078e0010 */
[----:B------:R-:W-:-:S03]  /*0870*/  ULDC UR4, c[0x0][0x154] ;  /* 0x0000550000047ab9 */ /* 0x000fc60000000800 */
[----:B------:R-:W-:Y:S01]  /*0880*/  IMAD R8, R11, R20, RZ ;  /* 0x000000140b087224 */ /* 0x000fe200078e02ff */
[----:B------:R-:W2:Y:S01]  /*0890*/  LDC R5, c[0x0][0x144] ;  /* 0x00005100ff057b82 */ /* 0x000ea20000000800 */
[----:B------:R-:W3:Y:S02]  /*08a0*/  F2I.U32.TRUNC.NTZ R0, R0 ;  /* 0x0000000000007305 */ /* 0x000ee4000020f000 */
[----:B------:R-:W-:-:S04]  /*08b0*/  IMAD R9, R9, R21, R8 ;  /* 0x0000001509097224 */ /* 0x000fc800078e0208 */
[----:B------:R-:W-:Y:S01]  /*08c0*/  IMAD.IADD R7, R7, 0x1, R9 ;  /* 0x0000000107077824 */ /* 0x000fe200078e0209 */
[----:B------:R-:W4:Y:S01]  /*08d0*/  LDC R12, c[0x0][0x608] ;  /* 0x00018200ff0c7b82 */ /* 0x000f220000000800 */
[----:B------:R-:W-:-:S03]  /*08e0*/  IMAD.MOV.U32 R9, RZ, RZ, -0x1 ;  /* 0xffffffffff097424 */ /* 0x000fc600078e00ff */
[-CC-:B0-----:R-:W-:Y:S02]  /*08f0*/  SHF.R.U64 R20, R6, R10.reuse, R7.reuse ;  /* 0x0000000a06147219 */ /* 0x181fe40000001207 */
[----:B------:R-:W-:Y:S02]  /*0900*/  I2FP.F32.U32 R6, R3 ;  /* 0x0000000300067245 */ /* 0x000fe40000201000 */
[----:B------:R-:W0:Y:S01]  /*0910*/  LDC R26, c[0x0][0x658] ;  /* 0x00019600ff1a7b82 */ /* 0x000e220000000800 */
[----:B-1----:R-:W-:Y:S01]  /*0920*/  ISETP.NE.U32.AND P0, PT, R28, RZ, PT ;  /* 0x000000ff1c00720c */ /* 0x002fe20003f05070 */
[----:B---3--:R-:W-:Y:S01]  /*0930*/  IMAD.MOV R8, RZ, RZ, -R0 ;  /* 0x000000ffff087224 */ /* 0x008fe200078e0a00 */
[----:B------:R-:W-:Y:S01]  /*0940*/  SHF.R.U32.HI R7, RZ, R10, R7 ;  /* 0x0000000aff077219 */ /* 0x000fe20000011607 */
[----:B------:R-:W-:Y:S01]  /*0950*/  FMUL R6, R6, UR4 ;  /* 0x0000000406067c20 */ /* 0x000fe20008400000 */
[----:B------:R-:W-:-:S03]  /*0960*/  ISETP.NE.AND.EX P0, PT, R29, RZ, PT, P0 ;  /* 0x000000ff1d00720c */ /* 0x000fc60003f05300 */
[----:B------:R-:W1:Y:S01]  /*0970*/  LDC R14, c[0x0][0x148] ;  /* 0x00005200ff0e7b82 */ /* 0x000e620000000800 */
[----:B--2---:R-:W-:-:S07]  /*0980*/  IMAD R0, R5, R8, R4 ;  /* 0x0000000805007224 */ /* 0x004fce00078e0204 */
[----:B------:R-:W2:Y:S01]  /*0990*/  LDC R24, c[0x0][0x600] ;  /* 0x00018000ff187b82 */ /* 0x000ea20000000800 */
[-CC-:B----4-:R-:W-:Y:S02]  /*09a0*/  SHF.R.U64 R30, R20, R12.reuse, R7.reuse ;  /* 0x0000000c141e7219 */ /* 0x190fe40000001207 */
[----:B------:R-:W-:Y:S01]  /*09b0*/  SHF.R.U32.HI R5, RZ, R12, R7 ;  /* 0x0000000cff057219 */ /* 0x000fe20000011607 */
[----:B------:R-:W-:Y:S01]  /*09c0*/  IMAD.MOV.U32 R7, RZ, RZ, 0x1 ;  /* 0x00000001ff077424 */ /* 0x000fe200078e00ff */
[----:B------:R3:W4:Y:S03]  /*09d0*/  F2I.U32.TRUNC.NTZ R12, R6 ;  /* 0x00000006000c7305 */ /* 0x000726000020f000 */
[----:B------:R-:W1:Y:S01]  /*09e0*/  LDC R15, c[0x0][0x648] ;  /* 0x00019200ff0f7b82 */ /* 0x000e620000000800 */
[-C--:B0-----:R-:W-:Y:S02]  /*09f0*/  SHF.L.U32 R4, R9, R26.reuse, RZ ;  /* 0x0000001a09047219 */ /* 0x081fe400000006ff */
[----:B------:R-:W-:-:S02]  /*0a00*/  SHF.R.U64 R32, R30, R26, R5 ;  /* 0x0000001a1e207219 */ /* 0x000fc40000001205 */
[----:B------:R-:W-:Y:S02]  /*0a10*/  LOP3.LUT R11, RZ, R4, RZ, 0x33, !PT ;  /* 0x00000004ff0b7212 */ /* 0x000fe400078e33ff */
[-C--:B------:R-:W-:Y:S01]  /*0a20*/  SHF.R.U32.HI R5, RZ, R26.reuse, R5 ;  /* 0x0000001aff057219 */ /* 0x080fe20000011605 */
[----:B------:R-:W0:Y:S01]  /*0a30*/  LDC R21, c[0x0][0x638] ;  /* 0x00018e00ff157b82 */ /* 0x000e220000000800 */
[----:B------:R-:W-:Y:S01]  /*0a40*/  SHF.L.U32 R10, R7, R26, RZ ;  /* 0x0000001a070a7219 */ /* 0x000fe200000006ff */
[----:B------:R-:W-:-:S06]  /*0a50*/  IMAD.MOV.U32 R4, RZ, RZ, R32 ;  /* 0x000000ffff047224 */ /* 0x000fcc00078e0020 */
[----:B------:R-:W0:Y:S01]  /*0a60*/  LDC R153, c[0x0][0x610] ;  /* 0x00018400ff997b82 */ /* 0x000e220000000800 */
[----:B---34-:R-:W-:Y:S05]  /*0a70*/  @!P0 BRA `(.L_x_6) ;  /* 0x0000000000288947 */ /* 0x018fea0003800000 */
[----:B------:R-:W3:Y:S02]  /*0a80*/  LDC R9, c[0x0][0x64c] ;  /* 0x00019300ff097b82 */ /* 0x000ee40000000800 */
[----:B---3--:R-:W-:-:S05]  /*0a90*/  IADD3 R9, P0, R32, R9, RZ ;  /* 0x0000000920097210 */ /* 0x008fca0007f1e0ff */
        /* <DEDUP_REMOVED lines=8> */
.L_x_6:
[----:B-1----:R-:W-:Y:S01]  /*0b20*/  SHF.R.U64 R4, R4, R15, R5 ;  /* 0x0000000f04047219 */ /* 0x002fe20000001205 */
[----:B--2---:R-:W-:Y:S01]  /*0b30*/  VIADD R5, R24, 0xffffffff ;  /* 0xffffffff18057836 */ /* 0x004fe20000000000 */
[----:B------:R-:W-:Y:S01]  /*0b40*/  LOP3.LUT R11, R30, R11, RZ, 0xc0, !PT ;  /* 0x0000000b1e0b7212 */ /* 0x000fe200078ec0ff */
[----:B------:R-:W-:Y:S02]  /*0b50*/  IMAD.MOV R12, RZ, RZ, -R12 ;  /* 0x000000ffff0c7224 */ /* 0x000fe400078e0a0c */
[----:B------:R-:W-:Y:S02]  /*0b60*/  IMAD.MOV R6, RZ, RZ, -R4 ;  /* 0x000000ffff067224 */ /* 0x000fe400078e0a04 */
[----:B------:R-:W-:Y:S01]  /*0b70*/  IMAD R11, R10, R4, R11 ;  /* 0x000000040a0b7224 */ /* 0x000fe200078e020b */
[----:B------:R-:W-:Y:S01]  /*0b80*/  LOP3.LUT R4, R20, R5, RZ, 0xc0, !PT ;  /* 0x0000000514047212 */ /* 0x000fe200078ec0ff */
[----:B------:R-:W-:Y:S02]  /*0b90*/  @P3 IMAD R0, R14, R12, R3 ;  /* 0x0000000c0e003224 */ /* 0x000fe400078e0203 */
[----:B0-----:R-:W-:-:S02]  /*0ba0*/  IMAD R3, R6, R21, R32 ;  /* 0x0000001506037224 */ /* 0x001fc400078e0220 */
[----:B------:R-:W-:Y:S02]  /*0bb0*/  IMAD R153, R11, R153, R0 ;  /* 0x000000990b997224 */ /* 0x000fe400078e0200 */
[----:B------:R-:W-:Y:S02]  /*0bc0*/  IMAD R4, R3, R24, R4 ;  /* 0x0000001803047224 */ /* 0x000fe400078e0204 */
[----:B------:R-:W-:-:S03]  /*0bd0*/  IMAD.MOV.U32 R0, RZ, RZ, 0x1 ;  /* 0x00000001ff007424 */ /* 0x000fc600078e00ff */
[----:B------:R-:W-:Y:S02]  /*0be0*/  SEL R152, R4, R153, !P3 ;  /* 0x0000009904987207 */ /* 0x000fe40005800000 */
[----:B------:R-:W-:-:S07]  /*0bf0*/  SEL R153, R153, R4, !P3 ;  /* 0x0000000499997207 */ /* 0x000fce0005800000 */
.L_x_4:
[----:B------:R-:W-:-:S08]  /*0c00*/  NOP ;  /* 0x0000000000007918 */ /* 0x000fd00000000000 */
[----:B------:R-:W0:Y:S02]  /*0c10*/  USETMAXREG.TRY_ALLOC.CTAPOOL UP0, 0xe8 ;  /* 0x000000e8000079c8 */ /* 0x000e240008000600 */
[----:B0-----:R-:W-:-:S13]  /*0c20*/  PLOP3.LUT P0, PT, PT, PT, UP0, 0x80, 0x0 ;  /* 0x000000000000781c */ /* 0x001fda0003f0f008 */
[----:B------:R-:W-:Y:S05]  /*0c30*/  @!P0 BRA `(.L_x_4) ;  /* 0xfffffffc00f08947 */ /* 0x000fea000383ffff */
[----:B------:R-:W-:Y:S01]  /*0c40*/  ULDC.64 UR4, c[0x0][0x598] ;  /* 0x0001660000047ab9 */ /* 0x000fe20000000a00 */
[----:B------:R-:W-:Y:S01]  /*0c50*/  ULDC.64 UR36, c[0x0][0x208] ;  /* 0x0000820000247ab9 */ /* 0x000fe20000000a00 */
[----:B------:R-:W-:-:S04]  /*0c60*/  ISETP.NE.U32.AND P0, PT, RZ, UR4, PT ;  /* 0x00000004ff007c0c */ /* 0x000fc8000bf05070 */
[----:B------:R-:W-:-:S13]  /*0c70*/  ISETP.NE.AND.EX P0, PT, RZ, UR5, PT, P0 ;  /* 0x00000005ff007c0c */ /* 0x000fda000bf05300 */
[----:B------:R-:W-:Y:S05]  /*0c80*/  @!P0 BRA `(.L_x_7) ;  /* 0x00000000001c8947 */ /* 0x000fea0003800000 */
[----:B------:R-:W0:Y:S02]  /*0c90*/  LDC.64 R4, c[0x0][0x598] ;  /* 0x00016600ff047b82 */ /* 0x000e240000000a00 */
[----:B0-----:R-:W2:Y:S02]  /*0ca0*/  LDG.E.64 R4, desc[UR36][R4.64] ;  /* 0x0000002404047981 */ /* 0x001ea4000c1e1b00 */
[----:B--2---:R-:W-:-:S04]  /*0cb0*/  ISETP.NE.U32.AND P0, PT, R4, RZ, PT ;  /* 0x000000ff0400720c */ /* 0x004fc80003f05070 */
[----:B------:R-:W-:-:S13]  /*0cc0*/  ISETP.NE.AND.EX P0, PT, R5, RZ, PT, P0 ;  /* 0x000000ff0500720c */ /* 0x000fda0003f05300 */
[----:B------:R-:W-:Y:S05]  /*0cd0*/  @!P0 BRA `(.L_x_7) ;  /* 0x0000000000088947 */ /* 0x000fea0003800000 */
[----:B------:R0:W5:Y:S01]  /*0ce0*/  LD.E R154, desc[UR36][R4.64] ;  /* 0x00000024049a7980 */ /* 0x000162000c101900 */
[----:B------:R-:W-:Y:S05]  /*0cf0*/  BRA `(.L_x_8) ;  /* 0x0000000000247947 */ /* 0x000fea0003800000 */
.L_x_7:
[----:B------:R-:W-:Y:S02]  /*0d00*/  ULDC.64 UR4, c[0x0][0x588] ;  /* 0x0001620000047ab9 */ /* 0x000fe40000000a00 */
[----:B------:R-:W-:-:S04]  /*0d10*/  ISETP.NE.U32.AND P0, PT, RZ, UR4, PT ;  /* 0x00000004ff007c0c */ /* 0x000fc8000bf05070 */
[----:B------:R-:W-:-:S13]  /*0d20*/  ISETP.NE.AND.EX P0, PT, RZ, UR5, PT, P0 ;  /* 0x00000005ff007c0c */ /* 0x000fda000bf05300 */
[----:B------:R-:W-:Y:S05]  /*0d30*/  @!P0 BRA `(.L_x_9) ;  /* 0x00000000000c8947 */ /* 0x000fea0003800000 */
[----:B------:R-:W0:Y:S02]  /*0d40*/  LDC.64 R154, c[0x0][0x588] ;  /* 0x00016200ff9a7b82 */ /* 0x000e240000000a00 */
[----:B0-----:R1:W5:Y:S01]  /*0d50*/  LDG.E R154, desc[UR36][R154.64] ;  /* 0x000000249a9a7981 */ /* 0x001362000c1e1900 */
[----:B------:R-:W-:Y:S05]  /*0d60*/  BRA `(.L_x_8) ;  /* 0x0000000000087947 */ /* 0x000fea0003800000 */
.L_x_9:
[----:B------:R-:W-:Y:S02]  /*0d70*/  ULDC UR4, c[0x0][0x580] ;  /* 0x0001600000047ab9 */ /* 0x000fe40000000800 */
[----:B------:R-:W-:-:S07]  /*0d80*/  IMAD.U32 R154, RZ, RZ, UR4 ;  /* 0x00000004ff9a7e24 */ /* 0x000fce000f8e00ff */
.L_x_8:
[----:B------:R-:W-:Y:S02]  /*0d90*/  ULDC.64 UR4, c[0x0][0x5a0] ;  /* 0x0001680000047ab9 */ /* 0x000fe40000000a00 */
[----:B------:R-:W-:-:S04]  /*0da0*/  ISETP.NE.U32.AND P0, PT, RZ, UR4, PT ;  /* 0x00000004ff007c0c */ /* 0x000fc8000bf05070 */
[----:B------:R-:W-:-:S13]  /*0db0*/  ISETP.NE.AND.EX P0, PT, RZ, UR5, PT, P0 ;  /* 0x00000005ff007c0c */ /* 0x000fda000bf05300 */
[----:B------:R-:W-:Y:S05]  /*0dc0*/  @!P0 BRA `(.L_x_10) ;  /* 0x00000000001c8947 */ /* 0x000fea0003800000 */
[----:B0-----:R-:W0:Y:S02]  /*0dd0*/  LDC.64 R4, c[0x0][0x5a0] ;  /* 0x00016800ff047b82 */ /* 0x001e240000000a00 */
[----:B0-----:R-:W2:Y:S02]  /*0de0*/  LDG.E.64 R4, desc[UR36][R4.64] ;  /* 0x0000002404047981 */ /* 0x001ea4000c1e1b00 */
[----:B--2---:R-:W-:-:S04]  /*0df0*/  ISETP.NE.U32.AND P0, PT, R4, RZ, PT ;  /* 0x000000ff0400720c */ /* 0x004fc80003f05070 */
[----:B------:R-:W-:-:S13]  /*0e00*/  ISETP.NE.AND.EX P0, PT, R5, RZ, PT, P0 ;  /* 0x000000ff0500720c */ /* 0x000fda0003f05300 */
[----:B------:R-:W-:Y:S05]  /*0e10*/  @!P0 BRA `(.L_x_10) ;  /* 0x0000000000088947 */ /* 0x000fea0003800000 */
[----:B-1----:R0:W5:Y:S01]  /*0e20*/  LD.E R155, desc[UR36][R4.64] ;  /* 0x00000024049b7980 */ /* 0x002162000c101900 */
[----:B------:R-:W-:Y:S05]  /*0e30*/  BRA `(.L_x_11) ;  /* 0x0000000000247947 */ /* 0x000fea0003800000 */
.L_x_10:
[----:B------:R-:W-:Y:S02]  /*0e40*/  ULDC.64 UR4, c[0x0][0x590] ;  /* 0x0001640000047ab9 */ /* 0x000fe40000000a00 */
[----:B------:R-:W-:-:S04]  /*0e50*/  ISETP.NE.U32.AND P0, PT, RZ, UR4, PT ;  /* 0x00000004ff007c0c */ /* 0x000fc8000bf05070 */
[----:B------:R-:W-:-:S13]  /*0e60*/  ISETP.NE.AND.EX P0, PT, RZ, UR5, PT, P0 ;  /* 0x00000005ff007c0c */ /* 0x000fda000bf05300 */
[----:B------:R-:W-:Y:S05]  /*0e70*/  @!P0 BRA `(.L_x_12) ;  /* 0x00000000000c8947 */ /* 0x000fea0003800000 */
[----:B0-----:R-:W1:Y:S02]  /*0e80*/  LDC.64 R4, c[0x0][0x590] ;  /* 0x00016400ff047b82 */ /* 0x001e640000000a00 */
[----:B-1----:R1:W5:Y:S01]  /*0e90*/  LDG.E R155, desc[UR36][R4.64] ;  /* 0x00000024049b7981 */ /* 0x002362000c1e1900 */
[----:B------:R-:W-:Y:S05]  /*0ea0*/  BRA `(.L_x_11) ;  /* 0x0000000000087947 */ /* 0x000fea0003800000 */
.L_x_12:
[----:B------:R-:W-:Y:S02]  /*0eb0*/  ULDC UR4, c[0x0][0x584] ;  /* 0x0001610000047ab9 */ /* 0x000fe40000000800 */
[----:B-1----:R-:W-:-:S07]  /*0ec0*/  IMAD.U32 R155, RZ, RZ, UR4 ;  /* 0x00000004ff9b7e24 */ /* 0x002fce000f8e00ff */
.L_x_11:
[----:B------:R-:W-:-:S13]  /*0ed0*/  LOP3.LUT P0, RZ, R0, 0xff, RZ, 0xc0, !PT ;  /* 0x000000ff00ff7812 */ /* 0x000fda000780c0ff */
[----:B------:R-:W-:Y:S05]  /*0ee0*/  @!P0 EXIT ;  /* 0x000000000000894d */ /* 0x000fea0003800000 */
[----:B------:R-:W-:Y:S01]  /*0ef0*/  ULDC UR4, c[0x0][0x28c] ;  /* 0x0000a30000047ab9 */ /* 0x000fe20000000800 */
[----:B------:R-:W-:Y:S01]  /*0f00*/  LOP3.LUT R160, R19, 0x1, RZ, 0xfc, !PT ;  /* 0x0000000113a07812 */ /* 0x000fe200078efcff */
[----:B------:R-:W-:Y:S01]  /*0f10*/  UIADD3 UR4, UR4, 0x7f, URZ ;  /* 0x0000007f04047890 */ /* 0x000fe2000fffe03f */
[----:B------:R-:W-:Y:S01]  /*0f20*/  UMOV UR38, URZ ;  /* 0x0000003f00267c82 */ /* 0x000fe20008000000 */
[----:B------:R-:W-:Y:S02]  /*0f30*/  UMOV UR39, URZ ;  /* 0x0000003f00277c82 */ /* 0x000fe40008000000 */
[----:B------:R-:W-:-:S04]  /*0f40*/  USHF.R.S32.HI UR5, URZ, 0x1f, UR4 ;  /* 0x0000001f3f057899 */ /* 0x000fc80008011404 */
[----:B------:R-:W-:-:S04]  /*0f50*/  ULEA.HI UR5, UR5, UR4, URZ, 0x7 ;  /* 0x0000000405057291 */ /* 0x000fc8000f8f383f */
[----:B------:R-:W-:-:S12]  /*0f60*/  USHF.R.S32.HI UR40, URZ, 0x7, UR5 ;  /* 0x000000073f287899 */ /* 0x000fd80008011405 */
.L_x_286:
[----:B------:R-:W-:Y:S01]  /*0f70*/  LOP3.LUT R0, R18, 0x80, RZ, 0xc0, !PT ;  /* 0x0000008012007812 */ /* 0x000fe200078ec0ff */
[----:B--2---:R-:W2:Y:S01]  /*0f80*/  S2UR UR7, SR_CgaCtaId ;  /* 0x00000000000779c3 */ /* 0x004ea20000008800 */
[----:B------:R-:W-:Y:S02]  /*0f90*/  UMOV UR6, 0x400 ;  /* 0x0000040000067882 */ /* 0x000fe40000000000 */
[----:B------:R-:W-:-:S06]  /*0fa0*/  SHF.R.U32.HI R0, RZ, 0x7, R0 ;  /* 0x00000007ff007819 */ /* 0x000fcc0000011600 */
[----:B---3--:R-:W3:Y:S01]  /*0fb0*/  SHFL.IDX PT, R0, R0, RZ, 0x1f ;  /* 0x00001fff00007589 */ /* 0x008ee200000e0000 */
[----:B--2---:R-:W-:Y:S01]  /*0fc0*/  ULEA UR42, UR7, UR6, 0x18 ;  /* 0x00000006072a7291 */ /* 0x004fe2000f8ec03f */
[----:B---3--:R-:W-:-:S13]  /*0fd0*/  R2UR UR4, R0 ;  /* 0x00000000000472ca */ /* 0x008fda00000e0000 */
[----:B------:R-:W-:-:S04]  /*0fe0*/  ULEA.HI UR5, UR4, UR4, URZ, 0x1 ;  /* 0x0000000404057291 */ /* 0x000fc8000f8f083f */
[----:B------:R-:W-:-:S04]  /*0ff0*/  ULOP3.LUT UR5, UR5, 0x7fffe, URZ, 0xc0, !UPT ;  /* 0x0007fffe05057892 */ /* 0x000fc8000f8ec03f */
[----:B------:R-:W-:-:S03]  /*1000*/  UIADD3 UR5, UR4, -UR5, URZ ;  /* 0x8000000504057290 */ /* 0x000fc6000fffe03f */
[----:B------:R-:W-:Y:S01]  /*1010*/  ULDC UR4, c[0x0][0x28c] ;  /* 0x0000a30000047ab9 */ /* 0x000fe20000000800 */
[----:B------:R-:W-:Y:S01]  /*1020*/  ULEA UR5, UR5, UR42, 0xd ;  /* 0x0000002a05057291 */ /* 0x000fe2000f8e683f */
[----:B------:R-:W-:-:S03]  /*1030*/  ISETP.LT.AND P0, PT, RZ, UR4, PT ;  /* 0x00000004ff007c0c */ /* 0x000fc6000bf01270 */
[----:B------:R-:W-:-:S04]  /*1040*/  UIADD3 UR5, UR5, 0x180, URZ ;  /* 0x0000018005057890 */ /* 0x000fc8000fffe03f */
[----:B------:R-:W-:-:S04]  /*1050*/  USHF.R.U32.HI UR5, URZ, 0x4, UR5 ;  /* 0x000000043f057899 */ /* 0x000fc80008011605 */
[----:B------:R-:W-:Y:S02]  /*1060*/  ULOP3.LUT UR41, UR5, 0x3fff, URZ, 0xc0, !UPT ;  /* 0x00003fff05297892 */ /* 0x000fe4000f8ec03f */
[----:B-1--4-:R-:W-:Y:S10]  /*1070*/  @P0 BRA `(.L_x_13) ;  /* 0x0000000000400947 */ /* 0x012ff40003800000 */
[----:B------:R-:W-:Y:S01]  /*1080*/  MOV R0, 0x0 ;  /* 0x0000000000007802 */ /* 0x000fe20000000f00 */
[----:B------:R-:W-:Y:S01]  /*1090*/  ULDC.64 UR4, c[0x4][0x68] ;  /* 0x01001a0000047ab9 */ /* 0x000fe20000000a00 */
[----:B------:R-:W-:Y:S01]  /*10a0*/  ULDC.64 UR6, c[0x4][0x8] ;  /* 0x0100020000067ab9 */ /* 0x000fe20000000a00 */
[----:B01----:R-:W-:Y:S01]  /*10b0*/  IMAD.U32 R4, RZ, RZ, UR4 ;  /* 0x00000004ff047e24 */ /* 0x003fe2000f8e00ff */
[----:B------:R0:W1:Y:S01]  /*10c0*/  LDC.64 R14, c[0x4][R0] ;  /* 0x01000000000e7b82 */ /* 0x0000620000000a00 */
[----:B------:R-:W-:Y:S01]  /*10d0*/  IMAD.U32 R5, RZ, RZ, UR5 ;  /* 0x00000005ff057e24 */ /* 0x000fe2000f8e00ff */
[----:B------:R-:W-:Y:S01]  /*10e0*/  ULDC.64 UR4, c[0x4][0x70] ;  /* 0x01001c0000047ab9 */ /* 0x000fe20000000a00 */
[----:B------:R-:W-:Y:S02]  /*10f0*/  IMAD.U32 R10, RZ, RZ, UR6 ;  /* 0x00000006ff0a7e24 */ /* 0x000fe4000f8e00ff */
[----:B------:R-:W-:Y:S02]  /*1100*/  IMAD.U32 R6, RZ, RZ, UR4 ;  /* 0x00000004ff067e24 */ /* 0x000fe4000f8e00ff */
[----:B------:R-:W-:-:S02]  /*1110*/  IMAD.U32 R7, RZ, RZ, UR5 ;  /* 0x00000005ff077e24 */ /* 0x000fc4000f8e00ff */
[----:B------:R-:W-:Y:S02]  /*1120*/  IMAD.U32 R11, RZ, RZ, UR7 ;  /* 0x00000007ff0b7e24 */ /* 0x000fe4000f8e00ff */
[----:B------:R-:W-:Y:S02]  /*1130*/  IMAD.MOV.U32 R8, RZ, RZ, 0x1e1 ;  /* 0x000001e1ff087424 */ /* 0x000fe400078e00ff */
[----:B------:R-:W-:Y:S02]  /*1140*/  IMAD.MOV.U32 R12, RZ, RZ, 0x1 ;  /* 0x00000001ff0c7424 */ /* 0x000fe400078e00ff */
[----:B0-----:R-:W-:-:S07]  /*1150*/  IMAD.MOV.U32 R13, RZ, RZ, RZ ;  /* 0x000000ffff0d7224 */ /* 0x001fce00078e00ff */
[----:B------:R-:W-:-:S07]  /*1160*/  LEPC R20, `(.L_x_13) ;  /* 0x000000001014794e */ /* 0x000fce0000000000 */
[----:B-1---5:R-:W-:Y:S05]  /*1170*/  CALL.ABS.NOINC R14 ;  /* 0x000000000e007343 */ /* 0x022fea0003c00000 */
.L_x_13:
[----:B------:R-:W-:-:S13]  /*1180*/  ISETP.NE.AND P0, PT, R160, 0x3, PT ;  /* 0x00000003a000780c */ /* 0x000fda0003f05270 */
[----:B------:R-:W-:Y:S05]  /*1190*/  @!P0 BRA `(.L_x_14) ;  /* 0x0000000000048947 */ /* 0x000fea0003800000 */
[----:B------:R-:W-:Y:S01]  /*11a0*/  BPT.TRAP 0x1 ;  /* 0x000000040000795c */ /* 0x000fe20000300000 */
.L_x_14:
[----:B------:R-:W-:Y:S02]  /*11b0*/  IMAD.U32 R3, RZ, RZ, UR39 ;  /* 0x00000027ff037e24 */ /* 0x000fe4000f8e00ff */
[----:B------:R-:W-:-:S03]  /*11c0*/  IMAD.U32 R0, RZ, RZ, UR38 ;  /* 0x00000026ff007e24 */ /* 0x000fc6000f8e00ff */
[----:B------:R-:W-:Y:S02]  /*11d0*/  LEA R3, R3, UR42, 0x3 ;  /* 0x0000002a03037c11 */ /* 0x000fe4000f8e18ff */
[----:B------:R-:W-:-:S04]  /*11e0*/  SHF.L.U32 R0, R0, 0x1f, RZ ;  /* 0x0000001f00007819 */ /* 0x000fc800000006ff */
[----:B------:R2:W3:Y:S01]  /*11f0*/  SYNCS.PHASECHK.TRANS64.TRYWAIT P1, [R3+URZ], R0 ;  /* 0x00000000030075a7 */ /* 0x0004e2000802017f */
[----:B------:R-:W-:Y:S05]  /*1200*/  @!P0 BRA `(.L_x_15) ;  /* 0x0000000000048947 */ /* 0x000fea0003800000 */
[----:B------:R-:W-:Y:S01]  /*1210*/  BPT.TRAP 0x1 ;  /* 0x000000040000795c */ /* 0x000fe20000300000 */
.L_x_15:
[----:B---3--:R-:W-:Y:S05]  /*1220*/  @P1 BRA `(.L_x_16) ;  /* 0x0000000000081947 */ /* 0x008fea0003800000 */
[----:B------:R-:W3:Y:S02]  /*1230*/  SYNCS.PHASECHK.TRANS64.TRYWAIT P1, [R3+URZ], R0 ;  /* 0x00000000030075a7 */ /* 0x000ee4000802017f */
[----:B---3--:R-:W-:Y:S05]  /*1240*/  @!P1 BRA `(.L_x_17) ;  /* 0x0000009800ac9947 */ /* 0x008fea0003800000 */
.L_x_16:
[----:B------:R-:W-:-:S04]  /*1250*/  UISETP.LT.AND UP0, UPT, UR40, 0x1, UPT ;  /* 0x000000012800788c */ /* 0x000fc8000bf01270 */
[----:B------:R-:W-:-:S04]  /*1260*/  USEL UR4, UR40, 0x1, UP0 ;  /* 0x0000000128047887 */ /* 0x000fc80008000000 */
[----:B------:R-:W-:-:S06]  /*1270*/  UIADD3 UR4, UR40, -UR4, URZ ;  /* 0x8000000428047290 */ /* 0x000fcc000fffe03f */
[----:B--23--:R-:W-:Y:S01]  /*1280*/  IMAD.U32 R0, RZ, RZ, UR4 ;  /* 0x00000004ff007e24 */ /* 0x00cfe2000f8e00ff */
[----:B------:R-:W-:Y:S05]  /*1290*/  WARPSYNC.ALL ;  /* 0x0000000000007948 */ /* 0x000fea0003800000 */
[----:B------:R-:W-:Y:S01]  /*12a0*/  ISETP.GE.AND P1, PT, R0, 0x1, PT ;  /* 0x000000010000780c */ /* 0x000fe20003f26270 */
[----:B------:R-:W-:Y:S01]  /*12b0*/  UIADD3 UR4, UR42, 0x60180, URZ ;  /* 0x000601802a047890 */ /* 0x000fe2000fffe03f */
[----:B------:R-:W-:Y:S01]  /*12c0*/  WARPGROUP.ARRIVE ;  /* 0x00000000000079c5 */ /* 0x000fe20000000000 */
[----:B------:R-:W-:Y:S01]  /*12d0*/  UMOV UR9, 0x40000040 ;  /* 0x4000004000097882 */ /* 0x000fe20000000000 */
[----:B------:R-:W-:Y:S01]  /*12e0*/  UMOV UR11, 0x40000040 ;  /* 0x40000040000b7882 */ /* 0x000fe20000000000 */
[----:B------:R-:W-:Y:S01]  /*12f0*/  USHF.R.U32.HI UR4, URZ, 0x4, UR4 ;  /* 0x000000043f047899 */ /* 0x000fe20008011604 */
[----:B------:R-:W-:Y:S01]  /*1300*/  UMOV UR13, 0x40000040 ;  /* 0x40000040000d7882 */ /* 0x000fe20000000000 */
[----:B------:R-:W-:-:S02]  /*1310*/  UMOV UR15, 0x40000040 ;  /* 0x40000040000f7882 */ /* 0x000fc40000000000 */
[----:B------:R-:W-:Y:S02]  /*1320*/  ULOP3.LUT UR5, UR4, 0x3fff, URZ, 0xc0, !UPT ;  /* 0x00003fff04057892 */ /* 0x000fe4000f8ec03f */
[----:B------:R-:W-:Y:S02]  /*1330*/  ULOP3.LUT UR4, UR41, 0x10000, URZ, 0xfc, !UPT ;  /* 0x0001000029047892 */ /* 0x000fe4000f8efc3f */
[----:B------:R-:W-:Y:S02]  /*1340*/  ULOP3.LUT UR5, UR5, 0x10000, URZ, 0xfc, !UPT ;  /* 0x0001000005057892 */ /* 0x000fe4000f8efc3f */
[----:B------:R-:W-:Y:S02]  /*1350*/  ULEA UR8, UR39, UR4, 0xc ;  /* 0x0000000427087291 */ /* 0x000fe4000f8e603f */
[----:B------:R-:W-:Y:S02]  /*1360*/  ULEA UR6, UR39, UR5, 0xd ;  /* 0x0000000527067291 */ /* 0x000fe4000f8e683f */
[----:B------:R-:W-:-:S02]  /*1370*/  UIADD3 UR12, UR8, 0x2, URZ ;  /* 0x00000002080c7890 */ /* 0x000fc4000fffe03f */
[----:B------:R-:W-:-:S03]  /*1380*/  UIADD3 UR14, UR6, 0x2, URZ ;  /* 0x00000002060e7890 */ /* 0x000fc6000fffe03f */
[----:B------:R-:W-:Y:S02]  /*1390*/  UMOV UR10, UR6 ;  /* 0x00000006000a7c82 */ /* 0x000fe40008000000 */
[----:B------:R-:W-:Y:S01]  /*13a0*/  HGMMA.64x256x8.F32.TF32 R24, gdesc[UR8], RZ, !UPT, gsb0 ;  /* 0x07e00000081879f0 */ /* 0x000fe2000c0028ff */
[----:B------:R-:W-:Y:S01]  /*13b0*/  UIADD3 UR10, UR6, 0x1806, URZ ;  /* 0x00001806060a7890 */ /* 0x000fe2000fffe03f */
[----:B------:R-:W-:Y:S01]  /*13c0*/  UMOV UR9, 0x40000040 ;  /* 0x4000004000097882 */ /* 0x000fe20000000000 */
[----:B------:R-:W-:Y:S01]  /*13d0*/  UMOV UR11, 0x40000040 ;  /* 0x40000040000b7882 */ /* 0x000fe20000000000 */
[----:B------:R-:W-:Y:S02]  /*13e0*/  WARPGROUP.DEPBAR.LE gsb0, 0x0 ;  /* 0x00008000000079c5 */ /* 0x000fe40000010000 */
[----:B------:R-:W-:-:S15]  /*13f0*/  WARPGROUP.ARRIVE ;  /* 0x00000000000079c5 */ /* 0x000fde0000000000 */
[----:B------:R-:W-:-:S07]  /*1400*/  NOP ;  /* 0x0000000000007918 */ /* 0x000fce0000000000 */
[----:B------:R-:W-:Y:S01]  /*1410*/  HGMMA.64x256x8.F32.TF32 R24, gdesc[UR12], R24, gsb0 ;  /* 0x07e000000c1879f0 */ /* 0x000fe20008002818 */
[----:B------:R-:W-:Y:S02]  /*1420*/  UIADD3 UR12, UR8, 0x4, URZ ;  /* 0x00000004080c7890 */ /* 0x000fe4000fffe03f */
[----:B------:R-:W-:Y:S01]  /*1430*/  UIADD3 UR14, UR6, 0x4, URZ ;  /* 0x00000004060e7890 */ /* 0x000fe2000fffe03f */
[----:B------:R-:W-:Y:S01]  /*1440*/  UMOV UR13, 0x40000040 ;  /* 0x40000040000d7882 */ /* 0x000fe20000000000 */
[----:B------:R-:W-:Y:S01]  /*1450*/  UMOV UR15, 0x40000040 ;  /* 0x40000040000f7882 */ /* 0x000fe20000000000 */
[----:B------:R-:W-:Y:S02]  /*1460*/  WARPGROUP.DEPBAR.LE gsb0, 0x0 ;  /* 0x00008000000079c5 */ /* 0x000fe40000010000 */
[----:B------:R-:W-:-:S15]  /*1470*/  WARPGROUP.ARRIVE ;  /* 0x00000000000079c5 */ /* 0x000fde0000000000 */
[----:B------:R-:W-:-:S05]  /*1480*/  NOP ;  /* 0x0000000000007918 */ /* 0x000fca0000000000 */
        /* <DEDUP_REMOVED lines=93> */
[----:B------:R-:W-:Y:S01]  /*1a60*/  UIADD3 UR8, UR8, 0xc06, URZ ;  /* 0x00000c0608087890 */ /* 0x000fe2000fffe03f */
[----:B------:R-:W-:Y:S02]  /*1a70*/  WARPGROUP.DEPBAR.LE gsb0, 0x0 ;  /* 0x00008000000079c5 */ /* 0x000fe40000010000 */
[----:B------:R-:W-:-:S15]  /*1a80*/  WARPGROUP.ARRIVE ;  /* 0x00000000000079c5 */ /* 0x000fde0000000000 */
[----:B------:R-:W-:-:S04]  /*1a90*/  NOP ;  /* 0x0000000000007918 */ /* 0x000fc80000000000 */
[----:B------:R-:W-:Y:S03]  /*1aa0*/  HGMMA.64x256x8.F32.TF32 R24, gdesc[UR12], R24, gsb0 ;  /* 0x07e000000c1879f0 */ /* 0x000fe60008002818 */
[----:B------:R-:W-:Y:S02]  /*1ab0*/  WARPGROUP.DEPBAR.LE gsb0, 0x0 ;  /* 0x00008000000079c5 */ /* 0x000fe40000010000 */
[----:B------:R-:W-:-:S15]  /*1ac0*/  WARPGROUP.ARRIVE ;  /* 0x00000000000079c5 */ /* 0x000fde0000000000 */
[----:B------:R-:W-:-:S08]  /*1ad0*/  NOP ;  /* 0x0000000000007918 */ /* 0x000fd00000000000 */
[----:B------:R-:W-:Y:S03]  /*1ae0*/  HGMMA.64x256x8.F32.TF32 R24, gdesc[UR8], R24, gsb0 ;  /* 0x07e00000081879f0 */ /* 0x000fe60008002818 */
[----:B------:R-:W-:Y:S02]  /*1af0*/  WARPGROUP.DEPBAR.LE gsb0, 0x0 ;  /* 0x00008000000079c5 */ /* 0x000fe40000010000 */
[----:B------:R-:W-:Y:S05]  /*1b00*/  @!P1 BRA `(.L_x_18) ;  /* 0x0000000800a49947 */ /* 0x000fea0003800000 */
[----:B------:R-:W-:-:S04]  /*1b10*/  UIADD3 UR6, UR39, 0x1, URZ ;  /* 0x0000000127067890 */ /* 0x000fc8000fffe03f */
[----:B------:R-:W-:-:S04]  /*1b20*/  UISETP.NE.AND UP0, UPT, UR6, 0x6, UPT ;  /* 0x000000060600788c */ /* 0x000fc8000bf05270 */
[----:B------:R-:W-:Y:S02]  /*1b30*/  USEL UR7, URZ, 0x1, UP0 ;  /* 0x000000013f077887 */ /* 0x000fe40008000000 */
[----:B------:R-:W-:Y:S02]  /*1b40*/  USEL UR6, UR6, URZ, UP0 ;  /* 0x0000003f06067287 */ /* 0x000fe40008000000 */
[----:B------:R-:W-:-:S06]  /*1b50*/  ULOP3.LUT UR7, UR38, UR7, URZ, 0x3c, !UPT ;  /* 0x0000000726077292 */ /* 0x000fcc000f8e3c3f */
[----:B01----:R-:W-:Y:S01]  /*1b60*/  IMAD.U32 R5, RZ, RZ, UR7 ;  /* 0x00000007ff057e24 */ /* 0x003fe2000f8e00ff */
[----:B------:R-:W-:-:S06]  /*1b70*/  UMOV UR7, UR39 ;  /* 0x0000002700077c82 */ /* 0x000fcc0008000000 */
.L_x_25:
[----:B01----:R-:W-:Y:S05]  /*1b80*/  @!P0 BRA `(.L_x_19) ;  /* 0x0000000000048947 */ /* 0x003fea0003800000 */
[----:B------:R-:W-:Y:S01]  /*1b90*/  BPT.TRAP 0x1 ;  /* 0x000000040000795c */ /* 0x000fe20000300000 */
.L_x_19:
[----:B------:R-:W0:Y:S01]  /*1ba0*/  S2UR UR9, SR_CgaCtaId ;  /* 0x00000000000979c3 */ /* 0x000e220000008800 */
[----:B------:R-:W-:Y:S01]  /*1bb0*/  UMOV UR8, 0x400 ;  /* 0x0000040000087882 */ /* 0x000fe20000000000 */
[----:B------:R-:W-:Y:S01]  /*1bc0*/  SHF.L.U32 R3, R5, 0x1f, RZ ;  /* 0x0000001f05037819 */ /* 0x000fe200000006ff */
[----:B0-----:R-:W-:-:S04]  /*1bd0*/  ULEA UR8, UR9, UR8, 0x18 ;  /* 0x0000000809087291 */ /* 0x001fc8000f8ec03f */
[----:B------:R-:W-:-:S09]  /*1be0*/  ULEA UR9, UR6, UR8, 0x3 ;  /* 0x0000000806097291 */ /* 0x000fd2000f8e183f */
[----:B------:R0:W1:Y:S01]  /*1bf0*/  SYNCS.PHASECHK.TRANS64.TRYWAIT P1, [UR9], R3 ;  /* 0x00000003ff0075a7 */ /* 0x0000620008020149 */
[----:B------:R-:W-:Y:S05]  /*1c00*/  @!P0 BRA `(.L_x_20) ;  /* 0x0000000000048947 */ /* 0x000fea0003800000 */
[----:B------:R-:W-:Y:S01]  /*1c10*/  BPT.TRAP 0x1 ;  /* 0x000000040000795c */ /* 0x000fe20000300000 */
.L_x_20:
[----:B-1----:R-:W-:Y:S05]  /*1c20*/  @P1 BRA `(.L_x_21) ;  /* 0x0000000000081947 */ /* 0x002fea0003800000 */
[----:B------:R-:W1:Y:S02]  /*1c30*/  SYNCS.PHASECHK.TRANS64.TRYWAIT P1, [UR9], R3 ;  /* 0x00000003ff0075a7 */ /* 0x000e640008020149 */
[----:B-1----:R-:W-:Y:S05]  /*1c40*/  @!P1 BRA `(.L_x_22) ;  /* 0x0000009000409947 */ /* 0x002fea0003800000 */
.L_x_21:
[----:B------:R-:W-:Y:S01]  /*1c50*/  ULEA UR12, UR6, UR5, 0xd ;  /* 0x00000005060c7291 */ /* 0x000fe2000f8e683f */
[----:B------:R-:W-:Y:S01]  /*1c60*/  WARPGROUP.ARRIVE ;  /* 0x00000000000079c5 */ /* 0x000fe20000000000 */
[----:B------:R-:W-:Y:S01]  /*1c70*/  ULEA UR10, UR6, UR4, 0xc ;  /* 0x00000004060a7291 */ /* 0x000fe2000f8e603f */
[----:B------:R-:W-:Y:S01]  /*1c80*/  UMOV UR19, 0x40000040 ;  /* 0x4000004000137882 */ /* 0x000fe20000000000 */
[----:B------:R-:W-:Y:S01]  /*1c90*/  UMOV UR17, 0x40000040 ;  /* 0x4000004000117882 */ /* 0x000fe20000000000 */
[----:B------:R-:W-:Y:S02]  /*1ca0*/  UIADD3 UR14, UR12, 0x1806, URZ ;  /* 0x000018060c0e7890 */ /* 0x000fe4000fffe03f */
[----:B------:R-:W-:Y:S02]  /*1cb0*/  UMOV UR18, UR12 ;  /* 0x0000000c00127c82 */ /* 0x000fe40008000000 */
[----:B------:R-:W-:Y:S01]  /*1cc0*/  UMOV UR16, UR10 ;  /* 0x0000000a00107c82 */ /* 0x000fe20008000000 */
[----:B------:R-:W-:Y:S01]  /*1cd0*/  UMOV UR15, 0x40000040 ;  /* 0x40000040000f7882 */ /* 0x000fe20000000000 */
[----:B------:R-:W-:Y:S01]  /*1ce0*/  HGMMA.64x256x8.F32.TF32 R24, gdesc[UR16], R24, gsb0 ;  /* 0x07e00000101879f0 */ /* 0x000fe20008002818 */
[----:B------:R-:W-:-:S02]  /*1cf0*/  UIADD3 UR18, UR12, 0x2, URZ ;  /* 0x000000020c127890 */ /* 0x000fc4000fffe03f */
[----:B------:R-:W-:Y:S01]  /*1d00*/  UIADD3 UR16, UR10, 0x2, URZ ;  /* 0x000000020a107890 */ /* 0x000fe2000fffe03f */
[----:B------:R-:W-:Y:S01]  /*1d10*/  UMOV UR19, 0x40000040 ;  /* 0x4000004000137882 */ /* 0x000fe20000000000 */
[----:B------:R-:W-:Y:S01]  /*1d20*/  UMOV UR17, 0x40000040 ;  /* 0x4000004000117882 */ /* 0x000fe20000000000 */
[----:B------:R-:W-:Y:S01]  /*1d30*/  UMOV UR13, 0x40000040 ;  /* 0x40000040000d7882 */ /* 0x000fe20000000000 */
[----:B------:R-:W-:Y:S02]  /*1d40*/  WARPGROUP.DEPBAR.LE gsb0, 0x0 ;  /* 0x00008000000079c5 */ /* 0x000fe40000010000 */
[----:B------:R-:W-:-:S15]  /*1d50*/  WARPGROUP.ARRIVE ;  /* 0x00000000000079c5 */ /* 0x000fde0000000000 */
[----:B------:R-:W-:-:S04]  /*1d60*/  NOP ;  /* 0x0000000000007918 */ /* 0x000fc80000000000 */
        /* <DEDUP_REMOVED lines=112> */
[----:B------:R-:W-:Y:S01]  /*2470*/  BPT.TRAP 0x1 ;  /* 0x000000040000795c */ /* 0x000fe20000300000 */
.L_x_23:
[----:B------:R-:W-:Y:S01]  /*2480*/  ULEA UR8, UR7, UR8, 0x3 ;  /* 0x0000000807087291 */ /* 0x000fe2000f8e183f */
[----:B------:R-:W-:-:S03]  /*2490*/  ISETP.GT.U32.AND P1, PT, R19, 0x1, PT ;  /* 0x000000011300780c */ /* 0x000fc60003f24070 */
[----:B------:R-:W-:-:S04]  /*24a0*/  UIADD3 UR8, UR8, 0x30, URZ ;  /* 0x0000003008087890 */ /* 0x000fc8000fffe03f */
[----:B------:R-:W-:-:S09]  /*24b0*/  UPRMT UR8, URZ, 0x654, UR8 ;  /* 0x000006543f087896 */ /* 0x000fd20008000008 */
[----:B------:R-:W-:Y:S01]  /*24c0*/  SYNCS.ARRIVE.TRANS64.RED.A1T0 RZ, [UR8], RZ ;  /* 0x000000ffffff79a7 */ /* 0x000fe20008100408 */
[----:B------:R-:W-:Y:S05]  /*24d0*/  @P1 BRA `(.L_x_24) ;  /* 0x0000000000041947 */ /* 0x000fea0003800000 */
[----:B------:R-:W-:Y:S01]  /*24e0*/  BPT.TRAP 0x1 ;  /* 0x000000040000795c */ /* 0x000fe20000300000 */
.L_x_24:
[----:B------:R-:W-:Y:S01]  /*24f0*/  UIADD3 UR6, UR6, 0x1, URZ ;  /* 0x0000000106067890 */ /* 0x000fe2000fffe03f */
[C---:B------:R-:W-:Y:S01]  /*2500*/  ISETP.GT.AND P1, PT, R0.reuse, 0x1, PT ;  /* 0x000000010000780c */ /* 0x040fe20003f24270 */
[----:B------:R-:W-:Y:S01]  /*2510*/  UIADD3 UR7, UR7, 0x1, URZ ;  /* 0x0000000107077890 */ /* 0x000fe2000fffe03f */
[----:B------:R-:W-:Y:S01]  /*2520*/  VIADD R0, R0, 0xffffffff ;  /* 0xffffffff00007836 */ /* 0x000fe20000000000 */
[----:B------:R-:W-:Y:S02]  /*2530*/  UISETP.NE.AND UP0, UPT, UR6, 0x6, UPT ;  /* 0x000000060600788c */ /* 0x000fe4000bf05270 */
[----:B------:R-:W-:Y:S02]  /*2540*/  UISETP.NE.AND UP1, UPT, UR7, 0x6, UPT ;  /* 0x000000060700788c */ /* 0x000fe4000bf25270 */
[----:B------:R-:W-:Y:S02]  /*2550*/  USEL UR8, URZ, 0x1, UP0 ;  /* 0x000000013f087887 */ /* 0x000fe40008000000 */
[----:B------:R-:W-:-:S02]  /*2560*/  USEL UR6, UR6, URZ, UP0 ;  /* 0x0000003f06067287 */ /* 0x000fc40008000000 */
[----:B------:R-:W-:Y:S02]  /*2570*/  USEL UR7, UR7, URZ, UP1 ;  /* 0x0000003f07077287 */ /* 0x000fe40008800000 */
[----:B------:R-:W-:Y:S01]  /*2580*/  LOP3.LUT R5, R5, UR8, RZ, 0x3c, !PT ;  /* 0x0000000805057c12 */ /* 0x000fe2000f8e3cff */
[----:B------:R-:W-:Y:S09]  /*2590*/  @P1 BRA `(.L_x_25) ;  /* 0xfffffff400781947 */ /* 0x000ff2000383ffff */
.L_x_18:
[----:B------:R-:W2:Y:S02]  /*25a0*/  LDC R0, c[0x0][0x28c] ;  /* 0x0000a300ff007b82 */ /* 0x000ea40000000800 */
[----:B--2---:R-:W-:-:S13]  /*25b0*/  ISETP.GE.AND P1, PT, R0, 0x1, PT ;  /* 0x000000010000780c */ /* 0x004fda0003f26270 */
[----:B------:R-:W-:Y:S05]  /*25c0*/  @!P1 BRA `(.L_x_26) ;  /* 0x0000000000489947 */ /* 0x000fea0003800000 */
[----:B------:R-:W-:Y:S05]  /*25d0*/  @!P0 BRA `(.L_x_27) ;  /* 0x0000000000048947 */ /* 0x000fea0003800000 */
[----:B------:R-:W-:Y:S01]  /*25e0*/  BPT.TRAP 0x1 ;  /* 0x000000040000795c */ /* 0x000fe20000300000 */
.L_x_27:
[----:B------:R-:W2:Y:S01]  /*25f0*/  S2UR UR7, SR_CgaCtaId ;  /* 0x00000000000779c3 */ /* 0x000ea20000008800 */
[----:B------:R-:W-:Y:S01]  /*2600*/  UISETP.LT.AND UP0, UPT, UR40, 0x1, UPT ;  /* 0x000000012800788c */ /* 0x000fe2000bf01270 */
[----:B------:R-:W-:-:S03]  /*2610*/  ISETP.GT.U32.AND P0, PT, R19, 0x1, PT ;  /* 0x000000011300780c */ /* 0x000fc60003f04070 */
[----:B------:R-:W-:-:S04]  /*2620*/  USEL UR6, UR40, 0x1, UP0 ;  /* 0x0000000128067887 */ /* 0x000fc80008000000 */
[----:B------:R-:W-:-:S04]  /*2630*/  UIADD3 UR6, UR39, UR40, -UR6 ;  /* 0x0000002827067290 */ /* 0x000fc8000fffe806 */
[----:B------:R-:W-:-:S04]  /*2640*/  UIMAD.WIDE.U32 UR4, UR6, -0x55555555, URZ ;  /* 0xaaaaaaab060478a5 */ /* 0x000fc8000f8e003f */
[----:B------:R-:W-:-:S03]  /*2650*/  USHF.R.U32.HI UR4, URZ, 0x2, UR5 ;  /* 0x000000023f047899 */ /* 0x000fc60008011605 */
[----:B------:R-:W-:Y:S01]  /*2660*/  UMOV UR5, 0x400 ;  /* 0x0000040000057882 */ /* 0x000fe20000000000 */
[----:B------:R-:W-:Y:S02]  /*2670*/  UIMAD UR6, UR4, -0x6, UR6 ;  /* 0xfffffffa040678a4 */ /* 0x000fe4000f8e0206 */
[----:B--2---:R-:W-:-:S04]  /*2680*/  ULEA UR5, UR7, UR5, 0x18 ;  /* 0x0000000507057291 */ /* 0x004fc8000f8ec03f */
[----:B------:R-:W-:-:S04]  /*2690*/  ULEA UR6, UR6, UR5, 0x3 ;  /* 0x0000000506067291 */ /* 0x000fc8000f8e183f */
[----:B------:R-:W-:-:S04]  /*26a0*/  UIADD3 UR6, UR6, 0x30, URZ ;  /* 0x0000003006067890 */ /* 0x000fc8000fffe03f */
[----:B------:R-:W-:-:S09]  /*26b0*/  UPRMT UR6, URZ, 0x654, UR6 ;  /* 0x000006543f067896 */ /* 0x000fd20008000006 */
[----:B------:R-:W-:Y:S01]  /*26c0*/  SYNCS.ARRIVE.TRANS64.RED.A1T0 RZ, [UR6], RZ ;  /* 0x000000ffffff79a7 */ /* 0x000fe20008100406 */
[----:B------:R-:W-:Y:S05]  /*26d0*/  @P0 BRA `(.L_x_26) ;  /* 0x0000000000040947 */ /* 0x000fea0003800000 */
[----:B------:R-:W-:Y:S01]  /*26e0*/  BPT.TRAP 0x1 ;  /* 0x000000040000795c */ /* 0x000fe20000300000 */
.L_x_26:
[----:B------:R-:W2:Y:S01]  /*26f0*/  LDC R7, c[0x0][0x288] ;  /* 0x0000a200ff077b82 */ /* 0x000ea20000000800 */
[----:B01----:R-:W-:Y:S01]  /*2700*/  SHF.R.U32.HI R3, RZ, 0x2, R18 ;  /* 0x00000002ff037819 */ /* 0x003fe20000011612 */
[----:B------:R-:W-:Y:S01]  /*2710*/  UIADD3 UR39, UR40, UR39, URZ ;  /* 0x0000002728277290 */ /* 0x000fe2000fffe03f */
[C---:B------:R-:W-:Y:S01]  /*2720*/  LOP3.LUT R4, R18.reuse, 0x60, RZ, 0xc0, !PT ;  /* 0x0000006012047812 */ /* 0x040fe200078ec0ff */
[----:B------:R-:W-:Y:S01]  /*2730*/  ULDC UR7, c[0x0][0x284] ;  /* 0x0000a10000077ab9 */ /* 0x000fe20000000800 */
[----:B------:R-:W-:Y:S01]  /*2740*/  LOP3.LUT R3, R3, 0x7, RZ, 0xc0, !PT ;  /* 0x0000000703037812 */ /* 0x000fe200078ec0ff */
[----:B------:R-:W-:Y:S01]  /*2750*/  UISETP.GT.U32.AND UP0, UPT, UR39, 0x5, UPT ;  /* 0x000000052700788c */ /* 0x000fe2000bf04070 */
[----:B------:R-:W-:Y:S01]  /*2760*/  SHF.R.U32.HI R10, RZ, 0x1, R4 ;  /* 0x00000001ff0a7819 */ /* 0x000fe20000011604 */
[----:B------:R-:W-:Y:S01]  /*2770*/  IMAD.SHL.U32 R4, R18, 0x2, RZ ;  /* 0x0000000212047824 */ /* 0x000fe200078e00ff */
[----:B------:R-:W-:Y:S01]  /*2780*/  LOP3.LUT R0, R22, 0x1, RZ, 0xc0, !PT ;  /* 0x0000000116007812 */ /* 0x000fe200078ec0ff */
[----:B------:R-:W-:Y:S01]  /*2790*/  UISETP.LT.U32.AND UP0, UPT, UR40, 0x6, UP0 ;  /* 0x000000062800788c */ /* 0x000fe20008701070 */
[----:B------:R-:W-:Y:S01]  /*27a0*/  IADD3 R5, RZ, -R10, -R3 ;  /* 0x8000000aff057210 */ /* 0x000fe20007ffe803 */
[----:B------:R-:W-:Y:S01]  /*27b0*/  UISETP.GE.U32.AND UP1, UPT, UR40, 0x6, UPT ;  /* 0x000000062800788c */ /* 0x000fe2000bf26070 */
[----:B------:R-:W-:Y:S01]  /*27c0*/  LOP3.LUT R9, R4, 0x6, RZ, 0xc0, !PT ;  /* 0x0000000604097812 */ /* 0x000fe200078ec0ff */
[C---:B------:R-:W-:Y:S01]  /*27d0*/  IMAD.SHL.U32 R6, R0.reuse, 0x40, RZ ;  /* 0x0000004000067824 */ /* 0x040fe200078e00ff */
[----:B------:R-:W-:Y:S01]  /*27e0*/  SHF.R.S32.HI R21, RZ, 0x1f, R23 ;  /* 0x0000001fff157819 */ /* 0x000fe20000011417 */
[----:B------:R-:W-:Y:S01]  /*27f0*/  IMAD R11, R0, -0x40, R5 ;  /* 0xffffffc0000b7824 */ /* 0x000fe200078e0205 */
[----:B------:R-:W-:Y:S01]  /*2800*/  LOP3.LUT R0, R18, 0x3, RZ, 0xc0, !PT ;  /* 0x0000000312007812 */ /* 0x000fe200078ec0ff */
[----:B------:R-:W-:Y:S01]  /*2810*/  ULDC.64 UR8, c[0x0][0x5d0] ;  /* 0x0001740000087ab9 */ /* 0x000fe20000000a00 */
[----:B------:R-:W-:Y:S01]  /*2820*/  PRMT R8, R9, 0x6540, R152 ;  /* 0x0000654009087816 */ /* 0x000fe20000000098 */
[----:B------:R-:W-:Y:S01]  /*2830*/  IMAD.SHL.U32 R152, R152, 0x100, RZ ;  /* 0x0000010098987824 */ /* 0x000fe200078e00ff */
[----:B------:R-:W-:Y:S01]  /*2840*/  UIMAD.WIDE.U32 UR4, UR39, -0x55555555, URZ ;  /* 0xaaaaaaab270478a5 */ /* 0x000fe2000f8e003f */
[----:B------:R-:W-:Y:S01]  /*2850*/  IMAD R4, R21, UR8, RZ ;  /* 0x0000000815047c24 */ /* 0x000fe2000f8e02ff */
[----:B------:R-:W-:Y:S01]  /*2860*/  USEL UR6, URZ, 0x1, !UP0 ;  /* 0x000000013f067887 */ /* 0x000fe2000c000000 */
[----:B--2---:R-:W-:Y:S01]  /*2870*/  IMAD R13, R0, -0x2, R7 ;  /* 0xfffffffe000d7824 */ /* 0x004fe200078e0207 */
[----:B------:R-:W-:Y:S01]  /*2880*/  ISETP.GE.AND P0, PT, R152, R7, PT ;  /* 0x000000079800720c */ /* 0x000fe20003f06270 */
[C---:B------:R-:W-:Y:S01]  /*2890*/  IMAD.SHL.U32 R0, R153.reuse, 0x80, RZ ;  /* 0x0000008099007824 */ /* 0x040fe200078e00ff */
[----:B------:R-:W-:Y:S01]  /*28a0*/  SHF.R.S32.HI R9, RZ, 0x1f, R8 ;  /* 0x0000001fff097819 */ /* 0x000fe20000011408 */
[----:B------:R-:W-:Y:S01]  /*28b0*/  USHF.R.U32.HI UR4, URZ, 0x2, UR5 ;  /* 0x000000023f047899 */ /* 0x000fe20008011605 */
[----:B------:R-:W-:Y:S01]  /*28c0*/  LOP3.LUT R3, R6, 0x40, R3, 0xe2, !PT ;  /* 0x0000004006037812 */ /* 0x000fe200078ee203 */
[----:B------:R-:W-:Y:S01]  /*28d0*/  ULOP3.LUT UR38, UR38, UR6, URZ, 0x3c, !UPT ;  /* 0x0000000626267292 */ /* 0x000fe2000f8e3c3f */
[C---:B------:R-:W-:Y:S01]  /*28e0*/  ISETP.GE.OR P0, PT, R0.reuse, UR7, P0 ;  /* 0x0000000700007c0c */ /* 0x040fe20008706670 */
[----:B------:R-:W-:Y:S01]  /*28f0*/  IMAD.WIDE R6, R153, 0x80, RZ ;  /* 0x0000008099067825 */ /* 0x000fe200078e02ff */
[----:B------:R-:W-:Y:S01]  /*2900*/  UIMAD UR39, UR4, -0x6, UR39 ;  /* 0xfffffffa042778a4 */ /* 0x000fe2000f8e0227 */
[----:B------:R-:W-:Y:S01]  /*2910*/  IADD3 R0, -R0, UR7, R11 ;  /* 0x0000000700007c10 */ /* 0x000fe2000fffe10b */
[----:B------:R-:W-:Y:S01]  /*2920*/  @UP1 ULOP3.LUT UR38, UR38, 0x1, UR4, 0x78, !UPT ;  /* 0x0000000126261892 */ /* 0x000fe2000f8e7804 */
[C---:B------:R-:W-:Y:S01]  /*2930*/  IMAD R15, R23.reuse, UR9, R4 ;  /* 0x00000009170f7c24 */ /* 0x040fe2000f8e0204 */
[----:B------:R-:W-:Y:S01]  /*2940*/  LOP3.LUT R167, R6, R3, R10, 0xfe, !PT ;  /* 0x0000000306a77212 */ /* 0x000fe200078efe0a */
[----:B------:R-:W-:-:S04]  /*2950*/  IMAD.WIDE.U32 R4, R23, UR8, R8 ;  /* 0x0000000817047c25 */ /* 0x000fc8000f8e0008 */
[----:B------:R-:W-:Y:S02]  /*2960*/  IMAD.IADD R5, R5, 0x1, R15 ;  /* 0x0000000105057824 */ /* 0x000fe400078e020f */
[----:B------:R-:W-:Y:S02]  /*2970*/  IMAD.IADD R3, R13, 0x1, -R152 ;  /* 0x000000010d037824 */ /* 0x000fe400078e0a98 */
[----:B------:R-:W-:Y:S01]  /*2980*/  IMAD.MOV.U32 R153, RZ, RZ, -0x1 ;  /* 0xffffffffff997424 */ /* 0x000fe200078e00ff */
[----:B------:R-:W-:Y:S06]  /*2990*/  @P0 BRA `(.L_x_28) ;  /* 0x0000006000d00947 */ /* 0x000fec0003800000 */
[----:B------:R-:W0:Y:S01]  /*29a0*/  LDC.64 R10, c[0x0][0x5c8] ;  /* 0x00017200ff0a7b82 */ /* 0x000e220000000a00 */
[----:B-----5:R-:W-:Y:S01]  /*29b0*/  FSETP.NEU.AND P1, PT, R155, RZ, PT ;  /* 0x000000ff9b00720b */ /* 0x020fe20003f2d000 */
[----:B------:R-:W-:Y:S01]  /*29c0*/  BSSY B0, `(.L_x_28) ;  /* 0x0000631000007945 */ /* 0x000fe20003800000 */
[----:B------:R-:W-:-:S04]  /*29d0*/  ISETP.GT.AND P0, PT, R3, RZ, PT ;  /* 0x000000ff0300720c */ /* 0x000fc80003f04270 */
[----:B------:R-:W-:Y:S01]  /*29e0*/  ISETP.GT.AND P4, PT, R0, RZ, P0 ;  /* 0x000000ff0000720c */ /* 0x000fe20000784270 */
[-C--:B0-----:R-:W-:Y:S02]  /*29f0*/  IMAD R12, R7, R10.reuse, RZ ;  /* 0x0000000a070c7224 */ /* 0x081fe400078e02ff */
[----:B------:R-:W-:-:S04]  /*2a00*/  IMAD.WIDE.U32 R162, R167, R10, R4 ;  /* 0x0000000aa7a27225 */ /* 0x000fc800078e0004 */
[----:B------:R-:W-:-:S04]  /*2a10*/  IMAD R5, R167, R11, R12 ;  /* 0x0000000ba7057224 */ /* 0x000fc800078e020c */
[----:B------:R-:W-:Y:S01]  /*2a20*/  IMAD.IADD R169, R163, 0x1, R5 ;  /* 0x00000001a3a97824 */ /* 0x000fe200078e0205 */
[----:B------:R-:W-:Y:S06]  /*2a30*/  @!P1 BRA `(.L_x_29) ;  /* 0x00000044008c9947 */ /* 0x000fec0003800000 */
[----:B------:R-:W0:Y:S01]  /*2a40*/  LDC.64 R14, c[0x0][0x5b8] ;  /* 0x00016e00ff0e7b82 */ /* 0x000e220000000a00 */
[----:B------:R-:W-:-:S07]  /*2a50*/  ULDC.64 UR4, c[0x0][0x5c0] ;  /* 0x0001700000047ab9 */ /* 0x000fce0000000a00 */
[----:B------:R-:W1:Y:S08]  /*2a60*/  LDC.64 R164, c[0x0][0x5b0] ;  /* 0x00016c00ffa47b82 */ /* 0x000e700000000a00 */
[----:B------:R-:W2:Y:S01]  /*2a70*/  LDC.64 R12, c[0x0][0x5a8] ;  /* 0x00016a00ff0c7b82 */ /* 0x000ea20000000a00 */
[-C--:B0-----:R-:W-:Y:S02]  /*2a80*/  IMAD R4, R21, R14.reuse, RZ ;  /* 0x0000000e15047224 */ /* 0x081fe400078e02ff */
[----:B------:R-:W-:-:S04]  /*2a90*/  IMAD.WIDE.U32 R20, R23, R14, R8 ;  /* 0x0000000e17147225 */ /* 0x000fc800078e0008 */
[----:B------:R-:W-:Y:S02]  /*2aa0*/  IMAD R161, R23, R15, R4 ;  /* 0x0000000f17a17224 */ /* 0x000fe400078e0204 */
[-C--:B-1----:R-:W-:Y:S02]  /*2ab0*/  IMAD R6, R7, R164.reuse, RZ ;  /* 0x000000a407067224 */ /* 0x082fe400078e02ff */
[----:B------:R-:W-:Y:S02]  /*2ac0*/  IMAD.IADD R21, R21, 0x1, R161 ;  /* 0x0000000115157824 */ /* 0x000fe400078e02a1 */
[C---:B------:R-:W-:Y:S02]  /*2ad0*/  IMAD R163, R167.reuse, R165, R6 ;  /* 0x000000a5a7a37224 */ /* 0x040fe400078e0206 */
[----:B------:R-:W-:-:S04]  /*2ae0*/  IMAD.WIDE.U32 R4, R167, R164, R20 ;  /* 0x000000a4a7047225 */ /* 0x000fc800078e0014 */
[----:B------:R-:W-:Y:S01]  /*2af0*/  IMAD.IADD R5, R5, 0x1, R163 ;  /* 0x0000000105057824 */ /* 0x000fe200078e02a3 */
[----:B--2---:R-:W-:-:S04]  /*2b00*/  LEA R6, P1, R4, R12, 0x2 ;  /* 0x0000000c04067211 */ /* 0x004fc800078210ff */
[----:B------:R-:W-:-:S05]  /*2b10*/  LEA.HI.X R7, R4, R13, R5, 0x2, P1 ;  /* 0x0000000d04077211 */ /* 0x000fca00008f1405 */
[----:B------:R0:W2:Y:S01]  /*2b20*/  @P4 LDG.E.LTC128B R152, desc[UR36][R6.64] ;  /* 0x0000002406984981 */ /* 0x0000a2000c1e1920 */
[----:B------:R-:W-:Y:S01]  /*2b30*/  IMAD.WIDE.U32 R4, R167, R164, R8 ;  /* 0x000000a4a7047225 */ /* 0x000fe200078e0008 */
[----:B------:R-:W-:Y:S01]  /*2b40*/  SHF.L.U64.HI R159, R164, 0x3, R165 ;  /* 0x00000003a49f7819 */ /* 0x000fe200000102a5 */
[----:B------:R-:W-:Y:S01]  /*2b50*/  BSSY B1, `(.L_x_30) ;  /* 0x0000016000017945 */ /* 0x000fe20003800000 */
[----:B------:R-:W-:Y:S01]  /*2b60*/  ISETP.GT.AND P0, PT, R0, 0x8, P0 ;  /* 0x000000080000780c */ /* 0x000fe20000704270 */
[----:B------:R-:W-:Y:S02]  /*2b70*/  IMAD.IADD R5, R163, 0x1, R5 ;  /* 0x00000001a3057824 */ /* 0x000fe400078e0205 */
[----:B------:R-:W-:Y:S02]  /*2b80*/  IMAD.SHL.U32 R158, R164, 0x8, RZ ;  /* 0x00000008a49e7824 */ /* 0x000fe400078e00ff */
[----:B------:R-:W-:Y:S01]  /*2b90*/  IMAD.WIDE.U32 R156, R23, R14, R4 ;  /* 0x0000000e179c7225 */ /* 0x000fe200078e0004 */
[----:B------:R-:W-:-:S03]  /*2ba0*/  LEA R4, P1, R162, UR4, 0x2 ;  /* 0x00000004a2047c11 */ /* 0x000fc6000f8210ff */
[----:B0-----:R-:W-:Y:S01]  /*2bb0*/  IMAD.IADD R7, R161, 0x1, R157 ;  /* 0x00000001a1077824 */ /* 0x001fe200078e029d */
[----:B------:R-:W-:Y:S01]  /*2bc0*/  LEA.HI.X R5, R162, UR5, R169, 0x2, P1 ;  /* 0x00000005a2057c11 */ /* 0x000fe200088f14a9 */
[----:B------:R-:W-:Y:S01]  /*2bd0*/  IMAD.WIDE.U32 R158, R167, R164, R158 ;  /* 0x000000a4a79e7225 */ /* 0x000fe200078e009e */
[----:B------:R-:W-:Y:S02]  /*2be0*/  ISETP.GT.AND P1, PT, R3, 0x1, PT ;  /* 0x000000010300780c */ /* 0x000fe40003f24270 */
[----:B------:R-:W-:Y:S01]  /*2bf0*/  LEA R6, P3, R156, R12, 0x2 ;  /* 0x0000000c9c067211 */ /* 0x000fe200078610ff */
[----:B------:R-:W-:-:S03]  /*2c00*/  IMAD.IADD R163, R163, 0x1, R159 ;  /* 0x00000001a3a37824 */ /* 0x000fc600078e029f */
[----:B------:R-:W-:Y:S01]  /*2c10*/  LEA.HI.X R7, R156, R13, R7, 0x2, P3 ;  /* 0x0000000d9c077211 */ /* 0x000fe200018f1407 */
[----:B--2---:R-:W-:-:S04]  /*2c20*/  FMUL R15, R152, R155 ;  /* 0x0000009b980f7220 */ /* 0x004fc80000400000 */
[----:B------:R-:W-:Y:S01]  /*2c30*/  FFMA R157, R24, R154, R15 ;  /* 0x0000009a189d7223 */ /* 0x000fe2000000000f */
[----:B------:R-:W-:-:S04]  /*2c40*/  IADD3 R15, P2, R20, R158, RZ ;  /* 0x0000009e140f7210 */ /* 0x000fc80007f5e0ff */
[----:B------:R0:W-:Y:S01]  /*2c50*/  @P4 STG.E desc[UR36][R4.64], R157 ;  /* 0x0000009d04004986 */ /* 0x0001e2000c101924 */
[----:B------:R-:W-:Y:S01]  /*2c60*/  ISETP.GT.AND P4, PT, R0, RZ, P1 ;  /* 0x000000ff0000720c */ /* 0x000fe20000f84270 */
[----:B------:R-:W-:Y:S01]  /*2c70*/  IMAD.X R156, R163, 0x1, R21, P2 ;  /* 0x00000001a39c7824 */ /* 0x000fe200010e0615 */
[----:B------:R-:W-:-:S11]  /*2c80*/  LEA R20, P3, R15, R12, 0x2 ;  /* 0x0000000c0f147211 */ /* 0x000fd600078610ff */
[----:B0-----:R-:W-:Y:S05]  /*2c90*/  @!P4 BRA `(.L_x_31) ;  /* 0x000000000004c947 */ /* 0x001fea0003800000 */
[----:B------:R0:W5:Y:S02]  /*2ca0*/  LDG.E.LTC128B R152, desc[UR36][R6.64+0x4] ;  /* 0x0000042406987981 */ /* 0x000164000c1e1920 */
.L_x_31:
[----:B------:R-:W-:Y:S05]  /*2cb0*/  BSYNC B1 ;  /* 0x0000000000017941 */ /* 0x000fea0003800000 */
.L_x_30:
[----:B-----5:R-:W-:Y:S01]  /*2cc0*/  FMUL R24, R152, R155 ;  /* 0x0000009b98187220 */ /* 0x020fe20000400000 */
[----:B------:R-:W-:-:S03]  /*2cd0*/  LEA.HI.X R21, R15, R13, R156, 0x2, P3 ;  /* 0x0000000d0f157211 */ /* 0x000fc600018f149c */
[----:B------:R-:W-:-:S05]  /*2ce0*/  FFMA R25, R25, R154, R24 ;  /* 0x0000009a19197223 */ /* 0x000fca0000000018 */
[----:B------:R1:W-:Y:S04]  /*2cf0*/  @P4 STG.E desc[UR36][R4.64+0x4], R25 ;  /* 0x0000041904004986 */ /* 0x0003e8000c101924 */
[----:B------:R-:W2:Y:S01]  /*2d00*/  @P0 LDG.E.LTC128B R152, desc[UR36][R20.64] ;  /* 0x0000002414980981 */ /* 0x000ea2000c1e1920 */
[----:B------:R-:W-:Y:S01]  /*2d10*/  IADD3 R8, P2, R8, R158, RZ ;  /* 0x0000009e08087210 */ /* 0x000fe20007f5e0ff */
[----:B------:R-:W-:Y:S01]  /*2d20*/  BSSY B1, `(.L_x_32) ;  /* 0x0000010000017945 */ /* 0x000fe20003800000 */
[C---:B------:R-:W-:Y:S02]  /*2d30*/  SHF.L.U64.HI R11, R10.reuse, 0x5, R11 ;  /* 0x000000050a0b7819 */ /* 0x040fe4000001020b */
[----:B------:R-:W-:Y:S01]  /*2d40*/  LEA R10, P3, R10, R4, 0x5 ;  /* 0x000000040a0a7211 */ /* 0x000fe200078628ff */
[----:B------:R-:W-:Y:S01]  /*2d50*/  IMAD.X R9, R9, 0x1, R163, P2 ;  /* 0x0000000109097824 */ /* 0x000fe200010e06a3 */
[----:B------:R-:W-:-:S02]  /*2d60*/  ISETP.GT.AND P1, PT, R0, 0x8, P1 ;  /* 0x000000080000780c */ /* 0x000fc40000f24270 */
[----:B------:R-:W-:Y:S01]  /*2d70*/  ISETP.GT.AND P2, PT, R3, 0x8, PT ;  /* 0x000000080300780c */ /* 0x000fe20003f44270 */
[----:B------:R-:W-:-:S04]  /*2d80*/  IMAD.WIDE.U32 R14, R23, R14, R8 ;  /* 0x0000000e170e7225 */ /* 0x000fc800078e0008 */
[----:B------:R-:W-:Y:S01]  /*2d90*/  IMAD.X R11, R11, 0x1, R5, P3 ;  /* 0x000000010b0b7824 */ /* 0x000fe200018e0605 */
[----:B------:R-:W-:Y:S01]  /*2da0*/  LEA R8, P4, R14, R12, 0x2 ;  /* 0x0000000c0e087211 */ /* 0x000fe200078810ff */
[----:B------:R-:W-:Y:S02]  /*2db0*/  IMAD.IADD R15, R161, 0x1, R15 ;  /* 0x00000001a10f7824 */ /* 0x000fe400078e020f */
[----:B--2---:R-:W-:-:S04]  /*2dc0*/  FMUL R9, R152, R155 ;  /* 0x0000009b98097220 */ /* 0x004fc80000400000 */
[----:B------:R-:W-:Y:S01]  /*2dd0*/  FFMA R21, R26, R154, R9 ;  /* 0x0000009a1a157223 */ /* 0x000fe20000000009 */
[----:B------:R-:W-:-:S04]  /*2de0*/  LEA.HI.X R9, R14, R13, R15, 0x2, P4 ;  /* 0x0000000d0e097211 */ /* 0x000fc800020f140f */
[----:B------:R1:W-:Y:S01]  /*2df0*/  @P0 STG.E desc[UR36][R10.64], R21 ;  /* 0x000000150a000986 */ /* 0x0003e2000c101924 */
[----:B------:R-:W-:Y:S05]  /*2e00*/  @!P1 BRA `(.L_x_33) ;  /* 0x0000000000049947 */ /* 0x000fea0003800000 */
[----:B------:R2:W5:Y:S02]  /*2e10*/  LDG.E.LTC128B R152, desc[UR36][R8.64+0x4] ;  /* 0x0000042408987981 */ /* 0x000564000c1e1920 */
.L_x_33:
[----:B------:R-:W-:Y:S05]  /*2e20*/  BSYNC B1 ;  /* 0x0000000000017941 */ /* 0x000fea0003800000 */
.L_x_32:
[----:B-----5:R-:W-:Y:S01]  /*2e30*/  FMUL R12, R152, R155 ;  /* 0x0000009b980c7220 */ /* 0x020fe20000400000 */
[----:B------:R-:W-:Y:S01]  /*2e40*/  ISETP.GT.AND P3, PT, R0, RZ, P2 ;  /* 0x000000ff0000720c */ /* 0x000fe20001764270 */
[----:B------:R-:W-:Y:S01]  /*2e50*/  BSSY B1, `(.L_x_34) ;  /* 0x0000006000017945 */ /* 0x000fe20003800000 */
[----:B------:R-:W-:Y:S01]  /*2e60*/  ISETP.GT.AND P0, PT, R3, 0x9, PT ;  /* 0x000000090300780c */ /* 0x000fe20003f04270 */
[----:B------:R-:W-:-:S05]  /*2e70*/  FFMA R27, R27, R154, R12 ;  /* 0x0000009a1b1b7223 */ /* 0x000fca000000000c */
[----:B------:R3:W-:Y:S05]  /*2e80*/  @P1 STG.E desc[UR36][R10.64+0x4], R27 ;  /* 0x0000041b0a001986 */ /* 0x0007ea000c101924 */
[----:B------:R-:W-:Y:S05]  /*2e90*/  @!P3 BRA `(.L_x_35) ;  /* 0x000000000004b947 */ /* 0x000fea0003800000 */
[----:B------:R4:W5:Y:S02]  /*2ea0*/  LDG.E.LTC128B R152, desc[UR36][R6.64+0x20] ;  /* 0x0000202406987981 */ /* 0x000964000c1e1920 */
.L_x_35:
[----:B------:R-:W-:Y:S05]  /*2eb0*/  BSYNC B1 ;  /* 0x0000000000017941 */ /* 0x000fea0003800000 */
.L_x_34:
[----:B-----5:R-:W-:Y:S01]  /*2ec0*/  FMUL R13, R152, R155 ;  /* 0x0000009b980d7220 */ /* 0x020fe20000400000 */
[----:B------:R-:W-:Y:S01]  /*2ed0*/  ISETP.GT.AND P1, PT, R0, RZ, P0 ;  /* 0x000000ff0000720c */ /* 0x000fe20000724270 */
[----:B------:R-:W-:Y:S02]  /*2ee0*/  BSSY B1, `(.L_x_36) ;  /* 0x0000005000017945 */ /* 0x000fe40003800000 */
[----:B------:R-:W-:-:S05]  /*2ef0*/  FFMA R13, R28, R154, R13 ;  /* 0x0000009a1c0d7223 */ /* 0x000fca000000000d */
[----:B------:R0:W-:Y:S05]  /*2f00*/  @P3 STG.E desc[UR36][R4.64+0x20], R13 ;  /* 0x0000200d04003986 */ /* 0x0001ea000c101924 */
[----:B------:R-:W-:Y:S05]  /*2f10*/  @!P1 BRA `(.L_x_37) ;  /* 0x0000000000049947 */ /* 0x000fea0003800000 */
[----:B------:R0:W5:Y:S02]  /*2f20*/  LDG.E.LTC128B R152, desc[UR36][R6.64+0x24] ;  /* 0x0000242406987981 */ /* 0x000164000c1e1920 */
.L_x_37:
[----:B------:R-:W-:Y:S05]  /*2f30*/  BSYNC B1 ;  /* 0x0000000000017941 */ /* 0x000fea0003800000 */
.L_x_36:
[----:B-----5:R-:W-:Y:S01]  /*2f40*/  FMUL R12, R152, R155 ;  /* 0x0000009b980c7220 */ /* 0x020fe20000400000 */
[----:B------:R-:W-:Y:S01]  /*2f50*/  ISETP.GT.AND P2, PT, R0, 0x8, P2 ;  /* 0x000000080000780c */ /* 0x000fe20001744270 */
[----:B------:R-:W-:Y:S02]  /*2f60*/  BSSY B1, `(.L_x_38) ;  /* 0x0000005000017945 */ /* 0x000fe40003800000 */
[----:B------:R-:W-:-:S05]  /*2f70*/  FFMA R29, R29, R154, R12 ;  /* 0x0000009a1d1d7223 */ /* 0x000fca000000000c */
[----:B------:R0:W-:Y:S05]  /*2f80*/  @P1 STG.E desc[UR36][R4.64+0x24], R29 ;  /* 0x0000241d04001986 */ /* 0x0001ea000c101924 */
[----:B------:R-:W-:Y:S05]  /*2f90*/  @!P2 BRA `(.L_x_39) ;  /* 0x000000000004a947 */ /* 0x000fea0003800000 */
[----:B------:R0:W5:Y:S02]  /*2fa0*/  LDG.E.LTC128B R152, desc[UR36][R8.64+0x20] ;  /* 0x0000202408987981 */ /* 0x000164000c1e1920 */
.L_x_39:
[----:B------:R-:W-:Y:S05]  /*2fb0*/  BSYNC B1 ;  /* 0x0000000000017941 */ /* 0x000fea0003800000 */
.L_x_38:
[----:B0----5:R-:W-:Y:S01]  /*2fc0*/  FMUL R13, R152, R155 ;  /* 0x0000009b980d7220 */ /* 0x021fe20000400000 */
[----:B------:R-:W-:Y:S01]  /*2fd0*/  ISETP.GT.AND P0, PT, R0, 0x8, P0 ;  /* 0x000000080000780c */ /* 0x000fe20000704270 */
[----:B------:R-:W-:Y:S01]  /*2fe0*/  BSSY B1, `(.L_x_40) ;  /* 0x0000006000017945 */ /* 0x000fe20003800000 */
[----:B------:R-:W-:Y:S01]  /*2ff0*/  ISETP.GT.AND P1, PT, R3, 0x10, PT ;  /* 0x000000100300780c */ /* 0x000fe20003f24270 */
[----:B------:R-:W-:-:S05]  /*3000*/  FFMA R13, R30, R154, R13 ;  /* 0x0000009a1e0d7223 */ /* 0x000fca000000000d */
[----:B------:R0:W-:Y:S05]  /*3010*/  @P2 STG.E desc[UR36][R10.64+0x20], R13 ;  /* 0x0000200d0a002986 */ /* 0x0001ea000c101924 */
[----:B------:R-:W-:Y:S05]  /*3020*/  @!P0 BRA `(.L_x_41) ;  /* 0x0000000000048947 */ /* 0x000fea0003800000 */
[----:B------:R0:W5:Y:S02]  /*3030*/  LDG.E.LTC128B R152, desc[UR36][R8.64+0x24] ;  /* 0x0000242408987981 */ /* 0x000164000c1e1920 */
.L_x_41:
[----:B------:R-:W-:Y:S05]  /*3040*/  BSYNC B1 ;  /* 0x0000000000017941 */ /* 0x000fea0003800000 */
.L_x_40:
        /* <DEDUP_REMOVED lines=8> */
.L_x_43:
[----:B------:R-:W-:Y:S05]  /*30d0*/  BSYNC B1 ;  /* 0x0000000000017941 */ /* 0x000fea0003800000 */
.L_x_42:
[----:B0----5:R-:W-:Y:S01]  /*30e0*/  FMUL R13, R152, R155 ;  /* 0x0000009b980d7220 */ /* 0x021fe20000400000 */
[----:B------:R-:W-:Y:S01]  /*30f0*/  ISETP.GT.AND P0, PT, R0, RZ, P2 ;  /* 0x000000ff0000720c */ /* 0x000fe20001704270 */
[----:B------:R-:W-:Y:S02]  /*3100*/  BSSY B1, `(.L_x_44) ;  /* 0x0000005000017945 */ /* 0x000fe40003800000 */
[----:B------:R-:W-:-:S05]  /*3110*/  FFMA R13, R32, R154, R13 ;  /* 0x0000009a200d7223 */ /* 0x000fca000000000d */
[----:B------:R0:W-:Y:S05]  /*3120*/  @P3 STG.E desc[UR36][R4.64+0x40], R13 ;  /* 0x0000400d04003986 */ /* 0x0001ea000c101924 */
[----:B------:R-:W-:Y:S05]  /*3130*/  @!P0 BRA `(.L_x_45) ;  /* 0x0000000000048947 */ /* 0x000fea0003800000 */
[----:B------:R0:W5:Y:S02]  /*3140*/  LDG.E.LTC128B R152, desc[UR36][R6.64+0x44] ;  /* 0x0000442406987981 */ /* 0x000164000c1e1920 */
.L_x_45:
[----:B------:R-:W-:Y:S05]  /*3150*/  BSYNC B1 ;  /* 0x0000000000017941 */ /* 0x000fea0003800000 */
.L_x_44:
[----:B-----5:R-:W-:Y:S01]  /*3160*/  FMUL R12, R152, R155 ;  /* 0x0000009b980c7220 */ /* 0x020fe20000400000 */
[----:B------:R-:W-:Y:S01]  /*3170*/  ISETP.GT.AND P1, PT, R0, 0x8, P1 ;  /* 0x000000080000780c */ /* 0x000fe20000f24270 */
[----:B------:R-:W-:Y:S02]  /*3180*/  BSSY B1, `(.L_x_46) ;  /* 0x0000005000017945 */ /* 0x000fe40003800000 */
[----:B------:R-:W-:-:S05]  /*3190*/  FFMA R33, R33, R154, R12 ;  /* 0x0000009a21217223 */ /* 0x000fca000000000c */
[----:B------:R0:W-:Y:S05]  /*31a0*/  @P0 STG.E desc[UR36][R4.64+0x44], R33 ;  /* 0x0000442104000986 */ /* 0x0001ea000c101924 */
[----:B------:R-:W-:Y:S05]  /*31b0*/  @!P1 BRA `(.L_x_47) ;  /* 0x0000000000049947 */ /* 0x000fea0003800000 */
[----:B------:R0:W5:Y:S02]  /*31c0*/  LDG.E.LTC128B R152, desc[UR36][R8.64+0x40] ;  /* 0x0000402408987981 */ /* 0x000164000c1e1920 */
.L_x_47:
[----:B------:R-:W-:Y:S05]  /*31d0*/  BSYNC B1 ;  /* 0x0000000000017941 */ /* 0x000fea0003800000 */
.L_x_46:
        /* <DEDUP_REMOVED lines=8> */
.L_x_49:
[----:B------:R-:W-:Y:S05]  /*3260*/  BSYNC B1 ;  /* 0x0000000000017941 */ /* 0x000fea0003800000 */
.L_x_48:
        /* <DEDUP_REMOVED lines=8> */
.L_x_51:
[----:B------:R-:W-:Y:S05]  /*32f0*/  BSYNC B1 ;  /* 0x0000000000017941 */ /* 0x000fea0003800000 */
.L_x_50:
[----:B0----5:R-:W-:Y:S01]  /*3300*/  FMUL R13, R152, R155 ;  /* 0x0000009b980d7220 */ /* 0x021fe20000400000 */
[----:B------:R-:W-:Y:S01]  /*3310*/  ISETP.GT.AND P2, PT, R0, RZ, P1 ;  /* 0x000000ff0000720c */ /* 0x000fe20000f44270 */
[----:B------:R-:W-:Y:S02]  /*3320*/  BSSY B1, `(.L_x_52) ;  /* 0x0000005000017945 */ /* 0x000fe40003800000 */
[----:B------:R-:W-:-:S05]  /*3330*/  FFMA R13, R36, R154, R13 ;  /* 0x0000009a240d7223 */ /* 0x000fca000000000d */
[----:B------:R0:W-:Y:S05]  /*3340*/  @P3 STG.E desc[UR36][R4.64+0x60], R13 ;  /* 0x0000600d04003986 */ /* 0x0001ea000c101924 */
[----:B------:R-:W-:Y:S05]  /*3350*/  @!P2 BRA `(.L_x_53) ;  /* 0x000000000004a947 */ /* 0x000fea0003800000 */
[----:B------:R0:W5:Y:S02]  /*3360*/  LDG.E.LTC128B R152, desc[UR36][R6.64+0x64] ;  /* 0x0000642406987981 */ /* 0x000164000c1e1920 */
.L_x_53:
[----:B------:R-:W-:Y:S05]  /*3370*/  BSYNC B1 ;  /* 0x0000000000017941 */ /* 0x000fea0003800000 */
.L_x_52:
[----:B-----5:R-:W-:Y:S01]  /*3380*/  FMUL R12, R152, R155 ;  /* 0x0000009b980c7220 */ /* 0x020fe20000400000 */
[----:B------:R-:W-:Y:S01]  /*3390*/  ISETP.GT.AND P0, PT, R0, 0x8, P0 ;  /* 0x000000080000780c */ /* 0x000fe20000704270 */
[----:B------:R-:W-:Y:S02]  /*33a0*/  BSSY B1, `(.L_x_54) ;  /* 0x0000005000017945 */ /* 0x000fe40003800000 */
[----:B------:R-:W-:-:S05]  /*33b0*/  FFMA R37, R37, R154, R12 ;  /* 0x0000009a25257223 */ /* 0x000fca000000000c */
[----:B------:R0:W-:Y:S05]  /*33c0*/  @P2 STG.E desc[UR36][R4.64+0x64], R37 ;  /* 0x0000642504002986 */ /* 0x0001ea000c101924 */
[----:B------:R-:W-:Y:S05]  /*33d0*/  @!P0 BRA `(.L_x_55) ;  /* 0x0000000000048947 */ /* 0x000fea0003800000 */
[----:B------:R0:W5:Y:S02]  /*33e0*/  LDG.E.LTC128B R152, desc[UR36][R8.64+0x60] ;  /* 0x0000602408987981 */ /* 0x000164000c1e1920 */
.L_x_55:
[----:B------:R-:W-:Y:S05]  /*33f0*/  BSYNC B1 ;  /* 0x0000000000017941 */ /* 0x000fea0003800000 */
.L_x_54:
        /* <DEDUP_REMOVED lines=8> */
.L_x_57:
[----:B------:R-:W-:Y:S05]  /*3480*/  BSYNC B1 ;  /* 0x0000000000017941 */ /* 0x000fea0003800000 */
.L_x_56:
        /* <DEDUP_REMOVED lines=8> */
.L_x_59:
[----:B------:R-:W-:Y:S05]  /*3510*/  BSYNC B1 ;  /* 0x0000000000017941 */ /* 0x000fea0003800000 */
.L_x_58:
[----:B0----5:R-:W-:Y:S01]  /*3520*/  FMUL R13, R152, R155 ;  /* 0x0000009b980d7220 */ /* 0x021fe20000400000 */
[----:B------:R-:W-:Y:S01]  /*3530*/  ISETP.GT.AND P1, PT, R0, RZ, P0 ;  /* 0x000000ff0000720c */ /* 0x000fe20000724270 */
[----:B------:R-:W-:Y:S02]  /*3540*/  BSSY B1, `(.L_x_60) ;  /* 0x0000005000017945 */ /* 0x000fe40003800000 */
[----:B------:R-:W-:-:S05]  /*3550*/  FFMA R13, R40, R154, R13 ;  /* 0x0000009a280d7223 */ /* 0x000fca000000000d */
[----:B------:R0:W-:Y:S05]  /*3560*/  @P3 STG.E desc[UR36][R4.64+0x80], R13 ;  /* 0x0000800d04003986 */ /* 0x0001ea000c101924 */
[----:B------:R-:W-:Y:S05]  /*3570*/  @!P1 BRA `(.L_x_61) ;  /* 0x0000000000049947 */ /* 0x000fea0003800000 */
[----:B------:R0:W5:Y:S02]  /*3580*/  LDG.E.LTC128B R152, desc[UR36][R6.64+0x84] ;  /* 0x0000842406987981 */ /* 0x000164000c1e1920 */
.L_x_61:
[----:B------:R-:W-:Y:S05]  /*3590*/  BSYNC B1 ;  /* 0x0000000000017941 */ /* 0x000fea0003800000 */
.L_x_60:
[----:B-----5:R-:W-:Y:S01]  /*35a0*/  FMUL R12, R152, R155 ;  /* 0x0000009b980c7220 */ /* 0x020fe20000400000 */
[----:B------:R-:W-:Y:S01]  /*35b0*/  ISETP.GT.AND P2, PT, R0, 0x8, P2 ;  /* 0x000000080000780c */ /* 0x000fe20001744270 */
[----:B------:R-:W-:Y:S02]  /*35c0*/  BSSY B1, `(.L_x_62) ;  /* 0x0000005000017945 */ /* 0x000fe40003800000 */
[----:B------:R-:W-:-:S05]  /*35d0*/  FFMA R41, R41, R154, R12 ;  /* 0x0000009a29297223 */ /* 0x000fca000000000c */
[----:B------:R0:W-:Y:S05]  /*35e0*/  @P1 STG.E desc[UR36][R4.64+0x84], R41 ;  /* 0x0000842904001986 */ /* 0x0001ea000c101924 */
[----:B------:R-:W-:Y:S05]  /*35f0*/  @!P2 BRA `(.L_x_63) ;  /* 0x000000000004a947 */ /* 0x000fea0003800000 */
[----:B------:R0:W5:Y:S02]  /*3600*/  LDG.E.LTC128B R152, desc[UR36][R8.64+0x80] ;  /* 0x0000802408987981 */ /* 0x000164000c1e1920 */
.L_x_63:
[----:B------:R-:W-:Y:S05]  /*3610*/  BSYNC B1 ;  /* 0x0000000000017941 */ /* 0x000fea0003800000 */
.L_x_62:
        /* <DEDUP_REMOVED lines=8> */
.L_x_65:
[----:B------:R-:W-:Y:S05]  /*36a0*/  BSYNC B1 ;  /* 0x0000000000017941 */ /* 0x000fea0003800000 */
.L_x_64:
        /* <DEDUP_REMOVED lines=8> */
.L_x_67:
[----:B------:R-:W-:Y:S05]  /*3730*/  BSYNC B1 ;  /* 0x0000000000017941 */ /* 0x000fea0003800000 */
.L_x_66:
[----:B0----5:R-:W-:Y:S01]  /*3740*/  FMUL R13, R152, R155 ;  /* 0x0000009b980d7220 */ /* 0x021fe20000400000 */
[----:B------:R-:W-:Y:S01]  /*3750*/  ISETP.GT.AND P0, PT, R0, RZ, P2 ;  /* 0x000000ff0000720c */ /* 0x000fe20001704270 */
[----:B------:R-:W-:Y:S02]  /*3760*/  BSSY B1, `(.L_x_68) ;  /* 0x0000005000017945 */ /* 0x000fe40003800000 */
[----:B------:R-:W-:-:S05]  /*3770*/  FFMA R13, R44, R154, R13 ;  /* 0x0000009a2c0d7223 */ /* 0x000fca000000000d */
[----:B------:R0:W-:Y:S05]  /*3780*/  @P3 STG.E desc[UR36][R4.64+0xa0], R13 ;  /* 0x0000a00d04003986 */ /* 0x0001ea000c101924 */
[----:B------:R-:W-:Y:S05]  /*3790*/  @!P0 BRA `(.L_x_69) ;  /* 0x0000000000048947 */ /* 0x000fea0003800000 */
[----:B------:R0:W5:Y:S02]  /*37a0*/  LDG.E.LTC128B R152, desc[UR36][R6.64+0xa4] ;  /* 0x0000a42406987981 */ /* 0x000164000c1e1920 */
.L_x_69:
[----:B------:R-:W-:Y:S05]  /*37b0*/  BSYNC B1 ;  /* 0x0000000000017941 */ /* 0x000fea0003800000 */
.L_x_68:
[----:B-----5:R-:W-:Y:S01]  /*37c0*/  FMUL R12, R152, R155 ;  /* 0x0000009b980c7220 */ /* 0x020fe20000400000 */
[----:B------:R-:W-:Y:S01]  /*37d0*/  ISETP.GT.AND P1, PT, R0, 0x8, P1 ;  /* 0x000000080000780c */ /* 0x000fe20000f24270 */
[----:B------:R-:W-:Y:S02]  /*37e0*/  BSSY B1, `(.L_x_70) ;  /* 0x0000005000017945 */ /* 0x000fe40003800000 */
[----:B------:R-:W-:-:S05]  /*37f0*/  FFMA R45, R45, R154, R12 ;  /* 0x0000009a2d2d7223 */ /* 0x000fca000000000c */
[----:B------:R0:W-:Y:S05]  /*3800*/  @P0 STG.E desc[UR36][R4.64+0xa4], R45 ;  /* 0x0000a42d04000986 */ /* 0x0001ea000c101924 */
[----:B------:R-:W-:Y:S05]  /*3810*/  @!P1 BRA `(.L_x_71) ;  /* 0x0000000000049947 */ /* 0x000fea0003800000 */
[----:B------:R0:W5:Y:S02]  /*3820*/  LDG.E.LTC128B R152, desc[UR36][R8.64+0xa0] ;  /* 0x0000a02408987981 */ /* 0x000164000c1e1920 */
.L_x_71:
[----:B------:R-:W-:Y:S05]  /*3830*/  BSYNC B1 ;  /* 0x0000000000017941 */ /* 0x000fea0003800000 */
.L_x_70:
        /* <DEDUP_REMOVED lines=8> */
.L_x_73:
[----:B------:R-:W-:Y:S05]  /*38c0*/  BSYNC B1 ;  /* 0x0000000000017941 */ /* 0x000fea0003800000 */
.L_x_72:
        /* <DEDUP_REMOVED lines=8> */
.L_x_75:
[----:B------:R-:W-:Y:S05]  /*3950*/  BSYNC B1 ;  /* 0x0000000000017941 */ /* 0x000fea0003800000 */
.L_x_74:
[----:B0----5:R-:W-:Y:S01]  /*3960*/  FMUL R13, R152, R155 ;  /* 0x0000009b980d7220 */ /* 0x021fe20000400000 */
[----:B------:R-:W-:Y:S01]  /*3970*/  ISETP.GT.AND P2, PT, R0, RZ, P1 ;  /* 0x000000ff0000720c */ /* 0x000fe20000f44270 */
[----:B------:R-:W-:Y:S02]  /*3980*/  BSSY B1, `(.L_x_76) ;  /* 0x0000005000017945 */ /* 0x000fe40003800000 */
[----:B------:R-:W-:-:S05]  /*3990*/  FFMA R13, R48, R154, R13 ;  /* 0x0000009a300d7223 */ /* 0x000fca000000000d */
[----:B------:R0:W-:Y:S05]  /*39a0*/  @P3 STG.E desc[UR36][R4.64+0xc0], R13 ;  /* 0x0000c00d04003986 */ /* 0x0001ea000c101924 */
[----:B------:R-:W-:Y:S05]  /*39b0*/  @!P2 BRA `(.L_x_77) ;  /* 0x000000000004a947 */ /* 0x000fea0003800000 */
[----:B------:R0:W5:Y:S02]  /*39c0*/  LDG.E.LTC128B R152, desc[UR36][R6.64+0xc4] ;  /* 0x0000c42406987981 */ /* 0x000164000c1e1920 */
.L_x_77:
[----:B------:R-:W-:Y:S05]  /*39d0*/  BSYNC B1 ;  /* 0x0000000000017941 */ /* 0x000fea0003800000 */
.L_x_76:
[----:B-----5:R-:W-:Y:S01]  /*39e0*/  FMUL R12, R152, R155 ;  /* 0x0000009b980c7220 */ /* 0x020fe20000400000 */
[----:B------:R-:W-:Y:S01]  /*39f0*/  ISETP.GT.AND P0, PT, R0, 0x8, P0 ;  /* 0x000000080000780c */ /* 0x000fe20000704270 */
[----:B------:R-:W-:Y:S02]  /*3a00*/  BSSY B1, `(.L_x_78) ;  /* 0x0000005000017945 */ /* 0x000fe40003800000 */
[----:B------:R-:W-:-:S05]  /*3a10*/  FFMA R49, R49, R154, R12 ;  /* 0x0000009a31317223 */ /* 0x000fca000000000c */
[----:B------:R0:W-:Y:S05]  /*3a20*/  @P2 STG.E desc[UR36][R4.64+0xc4], R49 ;  /* 0x0000c43104002986 */ /* 0x0001ea000c101924 */
[----:B------:R-:W-:Y:S05]  /*3a30*/  @!P0 BRA `(.L_x_79) ;  /* 0x0000000000048947 */ /* 0x000fea0003800000 */
[----:B------:R0:W5:Y:S02]  /*3a40*/  LDG.E.LTC128B R152, desc[UR36][R8.64+0xc0] ;  /* 0x0000c02408987981 */ /* 0x000164000c1e1920 */
.L_x_79:
[----:B------:R-:W-:Y:S05]  /*3a50*/  BSYNC B1 ;  /* 0x0000000000017941 */ /* 0x000fea0003800000 */
.L_x_78:
        /* <DEDUP_REMOVED lines=8> */
.L_x_81:
[----:B------:R-:W-:Y:S05]  /*3ae0*/  BSYNC B1 ;  /* 0x0000000000017941 */ /* 0x000fea0003800000 */
.L_x_80:
        /* <DEDUP_REMOVED lines=8> */
.L_x_83:
[----:B------:R-:W-:Y:S05]  /*3b70*/  BSYNC B1 ;  /* 0x0000000000017941 */ /* 0x000fea0003800000 */
.L_x_82:
[----:B0----5:R-:W-:Y:S01]  /*3b80*/  FMUL R13, R152, R155 ;  /* 0x0000009b980d7220 */ /* 0x021fe20000400000 */
[----:B------:R-:W-:Y:S01]  /*3b90*/  ISETP.GT.AND P1, PT, R0, RZ, P0 ;  /* 0x000000ff0000720c */ /* 0x000fe20000724270 */
[----:B------:R-:W-:Y:S02]  /*3ba0*/  BSSY B1, `(.L_x_84) ;  /* 0x0000005000017945 */ /* 0x000fe40003800000 */
[----:B------:R-:W-:-:S05]  /*3bb0*/  FFMA R13, R52, R154, R13 ;  /* 0x0000009a340d7223 */ /* 0x000fca000000000d */
[----:B------:R0:W-:Y:S05]  /*3bc0*/  @P3 STG.E desc[UR36][R4.64+0xe0], R13 ;  /* 0x0000e00d04003986 */ /* 0x0001ea000c101924 */
[----:B------:R-:W-:Y:S05]  /*3bd0*/  @!P1 BRA `(.L_x_85) ;  /* 0x0000000000049947 */ /* 0x000fea0003800000 */
[----:B------:R0:W5:Y:S02]  /*3be0*/  LDG.E.LTC128B R152, desc[UR36][R6.64+0xe4] ;  /* 0x0000e42406987981 */ /* 0x000164000c1e1920 */
.L_x_85:
[----:B------:R-:W-:Y:S05]  /*3bf0*/  BSYNC B1 ;  /* 0x0000000000017941 */ /* 0x000fea0003800000 */
.L_x_84:
[----:B-----5:R-:W-:Y:S01]  /*3c00*/  FMUL R12, R152, R155 ;  /* 0x0000009b980c7220 */ /* 0x020fe20000400000 */
[----:B------:R-:W-:Y:S01]  /*3c10*/  ISETP.GT.AND P2, PT, R0, 0x8, P2 ;  /* 0x000000080000780c */ /* 0x000fe20001744270 */
[----:B------:R-:W-:Y:S02]  /*3c20*/  BSSY B1, `(.L_x_86) ;  /* 0x0000005000017945 */ /* 0x000fe40003800000 */
[----:B------:R-:W-:-:S05]  /*3c30*/  FFMA R53, R53, R154, R12 ;  /* 0x0000009a35357223 */ /* 0x000fca000000000c */
[----:B------:R0:W-:Y:S05]  /*3c40*/  @P1 STG.E desc[UR36][R4.64+0xe4], R53 ;  /* 0x0000e43504001986 */ /* 0x0001ea000c101924 */
[----:B------:R-:W-:Y:S05]  /*3c50*/  @!P2 BRA `(.L_x_87) ;  /* 0x000000000004a947 */ /* 0x000fea0003800000 */
[----:B------:R0:W5:Y:S02]  /*3c60*/  LDG.E.LTC128B R152, desc[UR36][R8.64+0xe0] ;  /* 0x0000e02408987981 */ /* 0x000164000c1e1920 */
.L_x_87:
[----:B------:R-:W-:Y:S05]  /*3c70*/  BSYNC B1 ;  /* 0x0000000000017941 */ /* 0x000fea0003800000 */
.L_x_86:
        /* <DEDUP_REMOVED lines=8> */
.L_x_89:
[----:B------:R-:W-:Y:S05]  /*3d00*/  BSYNC B1 ;  /* 0x0000000000017941 */ /* 0x000fea0003800000 */
.L_x_88:
        /* <DEDUP_REMOVED lines=8> */
.L_x_91:
[----:B------:R-:W-:Y:S05]  /*3d90*/  BSYNC B1 ;  /* 0x0000000000017941 */ /* 0x000fea0003800000 */
.L_x_90:
[----:B0----5:R-:W-:Y:S01]  /*3da0*/  FMUL R13, R152, R155 ;  /* 0x0000009b980d7220 */ /* 0x021fe20000400000 */
[----:B------:R-:W-:Y:S01]  /*3db0*/  ISETP.GT.AND P0, PT, R0, RZ, P2 ;  /* 0x000000ff0000720c */ /* 0x000fe20001704270 */
[----:B------:R-:W-:Y:S02]  /*3dc0*/  BSSY B1, `(.L_x_92) ;  /* 0x0000005000017945 */ /* 0x000fe40003800000 */
[----:B------:R-:W-:-:S05]  /*3dd0*/  FFMA R13, R56, R154, R13 ;  /* 0x0000009a380d7223 */ /* 0x000fca000000000d */
[----:B------:R0:W-:Y:S05]  /*3de0*/  @P3 STG.E desc[UR36][R4.64+0x100], R13 ;  /* 0x0001000d04003986 */ /* 0x0001ea000c101924 */
[----:B------:R-:W-:Y:S05]  /*3df0*/  @!P0 BRA `(.L_x_93) ;  /* 0x0000000000048947 */ /* 0x000fea0003800000 */
[----:B------:R0:W5:Y:S02]  /*3e00*/  LDG.E.LTC128B R152, desc[UR36][R6.64+0x104] ;  /* 0x0001042406987981 */ /* 0x000164000c1e1920 */
.L_x_93:
[----:B------:R-:W-:Y:S05]  /*3e10*/  BSYNC B1 ;  /* 0x0000000000017941 */ /* 0x000fea0003800000 */
.L_x_92:
[----:B-----5:R-:W-:Y:S01]  /*3e20*/  FMUL R12, R152, R155 ;  /* 0x0000009b980c7220 */ /* 0x020fe20000400000 */
[----:B------:R-:W-:Y:S01]  /*3e30*/  ISETP.GT.AND P1, PT, R0, 0x8, P1 ;  /* 0x000000080000780c */ /* 0x000fe20000f24270 */
[----:B------:R-:W-:Y:S02]  /*3e40*/  BSSY B1, `(.L_x_94) ;  /* 0x0000005000017945 */ /* 0x000fe40003800000 */
[----:B------:R-:W-:-:S05]  /*3e50*/  FFMA R57, R57, R154, R12 ;  /* 0x0000009a39397223 */ /* 0x000fca000000000c */
[----:B------:R0:W-:Y:S05]  /*3e60*/  @P0 STG.E desc[UR36][R4.64+0x104], R57 ;  /* 0x0001043904000986 */ /* 0x0001ea000c101924 */
[----:B------:R-:W-:Y:S05]  /*3e70*/  @!P1 BRA `(.L_x_95) ;  /* 0x0000000000049947 */ /* 0x000fea0003800000 */
[----:B------:R0:W5:Y:S02]  /*3e80*/  LDG.E.LTC128B R152, desc[UR36][R8.64+0x100] ;  /* 0x0001002408987981 */ /* 0x000164000c1e1920 */
.L_x_95:
[----:B------:R-:W-:Y:S05]  /*3e90*/  BSYNC B1 ;  /* 0x0000000000017941 */ /* 0x000fea0003800000 */
.L_x_94:
        /* <DEDUP_REMOVED lines=8> */
.L_x_97:
[----:B------:R-:W-:Y:S05]  /*3f20*/  BSYNC B1 ;  /* 0x0000000000017941 */ /* 0x000fea0003800000 */
.L_x_96:
        /* <DEDUP_REMOVED lines=8> */
.L_x_99:
[----:B------:R-:W-:Y:S05]  /*3fb0*/  BSYNC B1 ;  /* 0x0000000000017941 */ /* 0x000fea0003800000 */
.L_x_98:
[----:B0----5:R-:W-:Y:S01]  /*3fc0*/  FMUL R13, R152, R155 ;  /* 0x0000009b980d7220 */ /* 0x021fe20000400000 */
[----:B------:R-:W-:Y:S01]  /*3fd0*/  ISETP.GT.AND P2, PT, R0, RZ, P1 ;  /* 0x000000ff0000720c */ /* 0x000fe20000f44270 */
[----:B------:R-:W-:Y:S02]  /*3fe0*/  BSSY B1, `(.L_x_100) ;  /* 0x0000005000017945 */ /* 0x000fe40003800000 */
[----:B------:R-:W-:-:S05]  /*3ff0*/  FFMA R13, R60, R154, R13 ;  /* 0x0000009a3c0d7223 */ /* 0x000fca000000000d */
[----:B------:R0:W-:Y:S05]  /*4000*/  @P3 STG.E desc[UR36][R4.64+0x120], R13 ;  /* 0x0001200d04003986 */ /* 0x0001ea000c101924 */
[----:B------:R-:W-:Y:S05]  /*4010*/  @!P2 BRA `(.L_x_101) ;  /* 0x000000000004a947 */ /* 0x000fea0003800000 */
[----:B------:R0:W5:Y:S02]  /*4020*/  LDG.E.LTC128B R152, desc[UR36][R6.64+0x124] ;  /* 0x0001242406987981 */ /* 0x000164000c1e1920 */
.L_x_101:
[----:B------:R-:W-:Y:S05]  /*4030*/  BSYNC B1 ;  /* 0x0000000000017941 */ /* 0x000fea0003800000 */
.L_x_100:
[----:B-----5:R-:W-:Y:S01]  /*4040*/  FMUL R12, R152, R155 ;  /* 0x0000009b980c7220 */ /* 0x020fe20000400000 */
[----:B------:R-:W-:Y:S01]  /*4050*/  ISETP.GT.AND P0, PT, R0, 0x8, P0 ;  /* 0x000000080000780c */ /* 0x000fe20000704270 */
[----:B------:R-:W-:Y:S02]  /*4060*/  BSSY B1, `(.L_x_102) ;  /* 0x0000005000017945 */ /* 0x000fe40003800000 */
[----:B------:R-:W-:-:S05]  /*4070*/  FFMA R61, R61, R154, R12 ;  /* 0x0000009a3d3d7223 */ /* 0x000fca000000000c */
[----:B------:R0:W-:Y:S05]  /*4080*/  @P2 STG.E desc[UR36][R4.64+0x124], R61 ;  /* 0x0001243d04002986 */ /* 0x0001ea000c101924 */
[----:B------:R-:W-:Y:S05]  /*4090*/  @!P0 BRA `(.L_x_103) ;  /* 0x0000000000048947 */ /* 0x000fea0003800000 */
[----:B------:R0:W5:Y:S02]  /*40a0*/  LDG.E.LTC128B R152, desc[UR36][R8.64+0x120] ;  /* 0x0001202408987981 */ /* 0x000164000c1e1920 */
.L_x_103:
[----:B------:R-:W-:Y:S05]  /*40b0*/  BSYNC B1 ;  /* 0x0000000000017941 */ /* 0x000fea0003800000 */
.L_x_102:
        /* <DEDUP_REMOVED lines=8> */
.L_x_105:
[----:B------:R-:W-:Y:S05]  /*4140*/  BSYNC B1 ;  /* 0x0000000000017941 */ /* 0x000fea0003800000 */
.L_x_104:
        /* <DEDUP_REMOVED lines=8> */
.L_x_107:
[----:B------:R-:W-:Y:S05]  /*41d0*/  BSYNC B1 ;  /* 0x0000000000017941 */ /* 0x000fea0003800000 */
.L_x_106:
[----:B0----5:R-:W-:Y:S01]  /*41e0*/  FMUL R13, R152, R155 ;  /* 0x0000009b980d7220 */ /* 0x021fe20000400000 */
[----:B------:R-:W-:Y:S01]  /*41f0*/  ISETP.GT.AND P1, PT, R0, RZ, P0 ;  /* 0x000000ff0000720c */ /* 0x000fe20000724270 */
[----:B------:R-:W-:Y:S02]  /*4200*/  BSSY B1, `(.L_x_108) ;  /* 0x0000005000017945 */ /* 0x000fe40003800000 */
[----:B------:R-:W-:-:S05]  /*4210*/  FFMA R13, R64, R154, R13 ;  /* 0x0000009a400d7223 */ /* 0x000fca000000000d */
[----:B------:R0:W-:Y:S05]  /*4220*/  @P3 STG.E desc[UR36][R4.64+0x140], R13 ;  /* 0x0001400d04003986 */ /* 0x0001ea000c101924 */
[----:B------:R-:W-:Y:S05]  /*4230*/  @!P1 BRA `(.L_x_109) ;  /* 0x0000000000049947 */ /* 0x000fea0003800000 */
[----:B------:R0:W5:Y:S02]  /*4240*/  LDG.E.LTC128B R152, desc[UR36][R6.64+0x144] ;  /* 0x0001442406987981 */ /* 0x000164000c1e1920 */
.L_x_109:
[----:B------:R-:W-:Y:S05]  /*4250*/  BSYNC B1 ;  /* 0x0000000000017941 */ /* 0x000fea0003800000 */
.L_x_108:
[----:B-----5:R-:W-:Y:S01]  /*4260*/  FMUL R12, R152, R155 ;  /* 0x0000009b980c7220 */ /* 0x020fe20000400000 */
[----:B------:R-:W-:Y:S01]  /*4270*/  ISETP.GT.AND P2, PT, R0, 0x8, P2 ;  /* 0x000000080000780c */ /* 0x000fe20001744270 */
[----:B------:R-:W-:Y:S02]  /*4280*/  BSSY B1, `(.L_x_110) ;  /* 0x0000005000017945 */ /* 0x000fe40003800000 */
[----:B------:R-:W-:-:S05]  /*4290*/  FFMA R65, R65, R154, R12 ;  /* 0x0000009a41417223 */ /* 0x000fca000000000c */
[----:B------:R0:W-:Y:S05]  /*42a0*/  @P1 STG.E desc[UR36][R4.64+0x144], R65 ;  /* 0x0001444104001986 */ /* 0x0001ea000c101924 */
[----:B------:R-:W-:Y:S05]  /*42b0*/  @!P2 BRA `(.L_x_111) ;  /* 0x000000000004a947 */ /* 0x000fea0003800000 */
[----:B------:R0:W5:Y:S02]  /*42c0*/  LDG.E.LTC128B R152, desc[UR36][R8.64+0x140] ;  /* 0x0001402408987981 */ /* 0x000164000c1e1920 */
.L_x_111:
[----:B------:R-:W-:Y:S05]  /*42d0*/  BSYNC B1 ;  /* 0x0000000000017941 */ /* 0x000fea0003800000 */
.L_x_110:
        /* <DEDUP_REMOVED lines=8> */
.L_x_113:
[----:B------:R-:W-:Y:S05]  /*4360*/  BSYNC B1 ;  /* 0x0000000000017941 */ /* 0x000fea0003800000 */
.L_x_112:
        /* <DEDUP_REMOVED lines=8> */
.L_x_115:
[----:B------:R-:W-:Y:S05]  /*43f0*/  BSYNC B1 ;  /* 0x0000000000017941 */ /* 0x000fea0003800000 */
.L_x_114:
[----:B0----5:R-:W-:Y:S01]  /*4400*/  FMUL R13, R152, R155 ;  /* 0x0000009b980d7220 */ /* 0x021fe20000400000 */
[----:B------:R-:W-:Y:S01]  /*4410*/  ISETP.GT.AND P0, PT, R0, RZ, P2 ;  /* 0x000000ff0000720c */ /* 0x000fe20001704270 */
[----:B------:R-:W-:Y:S02]  /*4420*/  BSSY B1, `(.L_x_116) ;  /* 0x0000005000017945 */ /* 0x000fe40003800000 */
[----:B------:R-:W-:-:S05]  /*4430*/  FFMA R13, R68, R154, R13 ;  /* 0x0000009a440d7223 */ /* 0x000fca000000000d */
[----:B------:R0:W-:Y:S05]  /*4440*/  @P3 STG.E desc[UR36][R4.64+0x160], R13 ;  /* 0x0001600d04003986 */ /* 0x0001ea000c101924 */
[----:B------:R-:W-:Y:S05]  /*4450*/  @!P0 BRA `(.L_x_117) ;  /* 0x0000000000048947 */ /* 0x000fea0003800000 */
[----:B------:R0:W5:Y:S02]  /*4460*/  LDG.E.LTC128B R152, desc[UR36][R6.64+0x164] ;  /* 0x0001642406987981 */ /* 0x000164000c1e1920 */
.L_x_117:
[----:B------:R-:W-:Y:S05]  /*4470*/  BSYNC B1 ;  /* 0x0000000000017941 */ /* 0x000fea0003800000 */
.L_x_116:
[----:B-----5:R-:W-:Y:S01]  /*4480*/  FMUL R12, R152, R155 ;  /* 0x0000009b980c7220 */ /* 0x020fe20000400000 */
[----:B------:R-:W-:Y:S01]  /*4490*/  ISETP.GT.AND P1, PT, R0, 0x8, P1 ;  /* 0x000000080000780c */ /* 0x000fe20000f24270 */
[----:B------:R-:W-:Y:S02]  /*44a0*/  BSSY B1, `(.L_x_118) ;  /* 0x0000005000017945 */ /* 0x000fe40003800000 */
[----:B------:R-:W-:-:S05]  /*44b0*/  FFMA R69, R69, R154, R12 ;  /* 0x0000009a45457223 */ /* 0x000fca000000000c */
[----:B------:R0:W-:Y:S05]  /*44c0*/  @P0 STG.E desc[UR36][R4.64+0x164], R69 ;  /* 0x0001644504000986 */ /* 0x0001ea000c101924 */
[----:B------:R-:W-:Y:S05]  /*44d0*/  @!P1 BRA `(.L_x_119) ;  /* 0x0000000000049947 */ /* 0x000fea0003800000 */
[----:B------:R0:W5:Y:S02]  /*44e0*/  LDG.E.LTC128B R152, desc[UR36][R8.64+0x160] ;  /* 0x0001602408987981 */ /* 0x000164000c1e1920 */
.L_x_119:
[----:B------:R-:W-:Y:S05]  /*44f0*/  BSYNC B1 ;  /* 0x0000000000017941 */ /* 0x000fea0003800000 */
.L_x_118:
        /* <DEDUP_REMOVED lines=8> */
.L_x_121:
[----:B------:R-:W-:Y:S05]  /*4580*/  BSYNC B1 ;  /* 0x0000000000017941 */ /* 0x000fea0003800000 */
.L_x_120:
        /* <DEDUP_REMOVED lines=8> */
.L_x_123:
[----:B------:R-:W-:Y:S05]  /*4610*/  BSYNC B1 ;  /* 0x0000000000017941 */ /* 0x000fea0003800000 */
.L_x_122:
[----:B0----5:R-:W-:Y:S01]  /*4620*/  FMUL R13, R152, R155 ;  /* 0x0000009b980d7220 */ /* 0x021fe20000400000 */
[----:B------:R-:W-:Y:S01]  /*4630*/  ISETP.GT.AND P2, PT, R0, RZ, P1 ;  /* 0x000000ff0000720c */ /* 0x000fe20000f44270 */
[----:B------:R-:W-:Y:S02]  /*4640*/  BSSY B1, `(.L_x_124) ;  /* 0x0000005000017945 */ /* 0x000fe40003800000 */
[----:B------:R-:W-:-:S05]  /*4650*/  FFMA R13, R72, R154, R13 ;  /* 0x0000009a480d7223 */ /* 0x000fca000000000d */
[----:B------:R0:W-:Y:S05]  /*4660*/  @P3 STG.E desc[UR36][R4.64+0x180], R13 ;  /* 0x0001800d04003986 */ /* 0x0001ea000c101924 */
[----:B------:R-:W-:Y:S05]  /*4670*/  @!P2 BRA `(.L_x_125) ;  /* 0x000000000004a947 */ /* 0x000fea0003800000 */
[----:B------:R0:W5:Y:S02]  /*4680*/  LDG.E.LTC128B R152, desc[UR36][R6.64+0x184] ;  /* 0x0001842406987981 */ /* 0x000164000c1e1920 */
.L_x_125:
[----:B------:R-:W-:Y:S05]  /*4690*/  BSYNC B1 ;  /* 0x0000000000017941 */ /* 0x000fea0003800000 */
.L_x_124:
[----:B-----5:R-:W-:Y:S01]  /*46a0*/  FMUL R12, R152, R155 ;  /* 0x0000009b980c7220 */ /* 0x020fe20000400000 */
[----:B------:R-:W-:Y:S01]  /*46b0*/  ISETP.GT.AND P0, PT, R0, 0x8, P0 ;  /* 0x000000080000780c */ /* 0x000fe20000704270 */
[----:B------:R-:W-:Y:S02]  /*46c0*/  BSSY B1, `(.L_x_126) ;  /* 0x0000005000017945 */ /* 0x000fe40003800000 */
[----:B------:R-:W-:-:S05]  /*46d0*/  FFMA R73, R73, R154, R12 ;  /* 0x0000009a49497223 */ /* 0x000fca000000000c */
[----:B------:R0:W-:Y:S05]  /*46e0*/  @P2 STG.E desc[UR36][R4.64+0x184], R73 ;  /* 0x0001844904002986 */ /* 0x0001ea000c101924 */
[----:B------:R-:W-:Y:S05]  /*46f0*/  @!P0 BRA `(.L_x_127) ;  /* 0x0000000000048947 */ /* 0x000fea0003800000 */
[----:B------:R0:W5:Y:S02]  /*4700*/  LDG.E.LTC128B R152, desc[UR36][R8.64+0x180] ;  /* 0x0001802408987981 */ /* 0x000164000c1e1920 */
.L_x_127:
[----:B------:R-:W-:Y:S05]  /*4710*/  BSYNC B1 ;  /* 0x0000000000017941 */ /* 0x000fea0003800000 */
.L_x_126:
        /* <DEDUP_REMOVED lines=8> */
.L_x_129:
[----:B------:R-:W-:Y:S05]  /*47a0*/  BSYNC B1 ;  /* 0x0000000000017941 */ /* 0x000fea0003800000 */
.L_x_128:
        /* <DEDUP_REMOVED lines=8> */
.L_x_131:
[----:B------:R-:W-:Y:S05]  /*4830*/  BSYNC B1 ;  /* 0x0000000000017941 */ /* 0x000fea0003800000 */
.L_x_130:
[----:B0----5:R-:W-:Y:S01]  /*4840*/  FMUL R13, R152, R155 ;  /* 0x0000009b980d7220 */ /* 0x021fe20000400000 */
[----:B------:R-:W-:Y:S01]  /*4850*/  ISETP.GT.AND P1, PT, R0, RZ, P0 ;  /* 0x000000ff0000720c */ /* 0x000fe20000724270 */
[----:B------:R-:W-:Y:S02]  /*4860*/  BSSY B1, `(.L_x_132) ;  /* 0x0000005000017945 */ /* 0x000fe40003800000 */
[----:B------:R-:W-:-:S05]  /*4870*/  FFMA R13, R76, R154, R13 ;  /* 0x0000009a4c0d7223 */ /* 0x000fca000000000d */
[----:B------:R0:W-:Y:S05]  /*4880*/  @P3 STG.E desc[UR36][R4.64+0x1a0], R13 ;  /* 0x0001a00d04003986 */ /* 0x0001ea000c101924 */
[----:B------:R-:W-:Y:S05]  /*4890*/  @!P1 BRA `(.L_x_133) ;  /* 0x0000000000049947 */ /* 0x000fea0003800000 */
[----:B------:R0:W5:Y:S02]  /*48a0*/  LDG.E.LTC128B R152, desc[UR36][R6.64+0x1a4] ;  /* 0x0001a42406987981 */ /* 0x000164000c1e1920 */
.L_x_133:
[----:B------:R-:W-:Y:S05]  /*48b0*/  BSYNC B1 ;  /* 0x0000000000017941 */ /* 0x000fea0003800000 */
.L_x_132:
[----:B-----5:R-:W-:Y:S01]  /*48c0*/  FMUL R12, R152, R155 ;  /* 0x0000009b980c7220 */ /* 0x020fe20000400000 */
[----:B------:R-:W-:Y:S01]  /*48d0*/  ISETP.GT.AND P2, PT, R0, 0x8, P2 ;  /* 0x000000080000780c */ /* 0x000fe20001744270 */
[----:B------:R-:W-:Y:S02]  /*48e0*/  BSSY B1, `(.L_x_134) ;  /* 0x0000005000017945 */ /* 0x000fe40003800000 */
[----:B------:R-:W-:-:S05]  /*48f0*/  FFMA R77, R77, R154, R12 ;  /* 0x0000009a4d4d7223 */ /* 0x000fca000000000c */
[----:B------:R0:W-:Y:S05]  /*4900*/  @P1 STG.E desc[UR36][R4.64+0x1a4], R77 ;  /* 0x0001a44d04001986 */ /* 0x0001ea000c101924 */
[----:B------:R-:W-:Y:S05]  /*4910*/  @!P2 BRA `(.L_x_135) ;  /* 0x000000000004a947 */ /* 0x000fea0003800000 */
[----:B------:R0:W5:Y:S02]  /*4920*/  LDG.E.LTC128B R152, desc[UR36][R8.64+0x1a0] ;  /* 0x0001a02408987981 */ /* 0x000164000c1e1920 */
.L_x_135:
[----:B------:R-:W-:Y:S05]  /*4930*/  BSYNC B1 ;  /* 0x0000000000017941 */ /* 0x000fea0003800000 */
.L_x_134:
        /* <DEDUP_REMOVED lines=8> */
.L_x_137:
[----:B------:R-:W-:Y:S05]  /*49c0*/  BSYNC B1 ;  /* 0x0000000000017941 */ /* 0x000fea0003800000 */
.L_x_136:
        /* <DEDUP_REMOVED lines=8> */
.L_x_139:
[----:B------:R-:W-:Y:S05]  /*4a50*/  BSYNC B1 ;  /* 0x0000000000017941 */ /* 0x000fea0003800000 */
.L_x_138:
[----:B0----5:R-:W-:Y:S01]  /*4a60*/  FMUL R13, R152, R155 ;  /* 0x0000009b980d7220 */ /* 0x021fe20000400000 */
[----:B------:R-:W-:Y:S01]  /*4a70*/  ISETP.GT.AND P0, PT, R0, RZ, P2 ;  /* 0x000000ff0000720c */ /* 0x000fe20001704270 */
[----:B------:R-:W-:Y:S02]  /*4a80*/  BSSY B1, `(.L_x_140) ;  /* 0x0000005000017945 */ /* 0x000fe40003800000 */
[----:B------:R-:W-:-:S05]  /*4a90*/  FFMA R13, R80, R154, R13 ;  /* 0x0000009a500d7223 */ /* 0x000fca000000000d */
[----:B------:R0:W-:Y:S05]  /*4aa0*/  @P3 STG.E desc[UR36][R4.64+0x1c0], R13 ;  /* 0x0001c00d04003986 */ /* 0x0001ea000c101924 */
[----:B------:R-:W-:Y:S05]  /*4ab0*/  @!P0 BRA `(.L_x_141) ;  /* 0x0000000000048947 */ /* 0x000fea0003800000 */
[----:B------:R0:W5:Y:S02]  /*4ac0*/  LDG.E.LTC128B R152, desc[UR36][R6.64+0x1c4] ;  /* 0x0001c42406987981 */ /* 0x000164000c1e1920 */
.L_x_141:
[----:B------:R-:W-:Y:S05]  /*4ad0*/  BSYNC B1 ;  /* 0x0000000000017941 */ /* 0x000fea0003800000 */
.L_x_140:
[----:B-----5:R-:W-:Y:S01]  /*4ae0*/  FMUL R12, R152, R155 ;  /* 0x0000009b980c7220 */ /* 0x020fe20000400000 */
[----:B------:R-:W-:Y:S01]  /*4af0*/  ISETP.GT.AND P1, PT, R0, 0x8, P1 ;  /* 0x000000080000780c */ /* 0x000fe20000f24270 */
[----:B------:R-:W-:Y:S02]  /*4b00*/  BSSY B1, `(.L_x_142) ;  /* 0x0000005000017945 */ /* 0x000fe40003800000 */
[----:B------:R-:W-:-:S05]  /*4b10*/  FFMA R81, R81, R154, R12 ;  /* 0x0000009a51517223 */ /* 0x000fca000000000c */
[----:B------:R0:W-:Y:S05]  /*4b20*/  @P0 STG.E desc[UR36][R4.64+0x1c4], R81 ;  /* 0x0001c45104000986 */ /* 0x0001ea000c101924 */
[----:B------:R-:W-:Y:S05]  /*4b30*/  @!P1 BRA `(.L_x_143) ;  /* 0x0000000000049947 */ /* 0x000fea0003800000 */
[----:B------:R0:W5:Y:S02]  /*4b40*/  LDG.E.LTC128B R152, desc[UR36][R8.64+0x1c0] ;  /* 0x0001c02408987981 */ /* 0x000164000c1e1920 */
.L_x_143:
[----:B------:R-:W-:Y:S05]  /*4b50*/  BSYNC B1 ;  /* 0x0000000000017941 */ /* 0x000fea0003800000 */
.L_x_142:
        /* <DEDUP_REMOVED lines=8> */
.L_x_145:
[----:B------:R-:W-:Y:S05]  /*4be0*/  BSYNC B1 ;  /* 0x0000000000017941 */ /* 0x000fea0003800000 */
.L_x_144:
        /* <DEDUP_REMOVED lines=8> */
.L_x_147:
[----:B------:R-:W-:Y:S05]  /*4c70*/  BSYNC B1 ;  /* 0x0000000000017941 */ /* 0x000fea0003800000 */
.L_x_146:
[----:B0----5:R-:W-:Y:S01]  /*4c80*/  FMUL R13, R152, R155 ;  /* 0x0000009b980d7220 */ /* 0x021fe20000400000 */
[----:B------:R-:W-:Y:S01]  /*4c90*/  ISETP.GT.AND P2, PT, R0, RZ, P1 ;  /* 0x000000ff0000720c */ /* 0x000fe20000f44270 */
[----:B------:R-:W-:Y:S02]  /*4ca0*/  BSSY B1, `(.L_x_148) ;  /* 0x0000005000017945 */ /* 0x000fe40003800000 */
[----:B------:R-:W-:-:S05]  /*4cb0*/  FFMA R13, R84, R154, R13 ;  /* 0x0000009a540d7223 */ /* 0x000fca000000000d */
[----:B------:R0:W-:Y:S05]  /*4cc0*/  @P3 STG.E desc[UR36][R4.64+0x1e0], R13 ;  /* 0x0001e00d04003986 */ /* 0x0001ea000c101924 */
[----:B------:R-:W-:Y:S05]  /*4cd0*/  @!P2 BRA `(.L_x_149) ;  /* 0x000000000004a947 */ /* 0x000fea0003800000 */
[----:B------:R0:W5:Y:S02]  /*4ce0*/  LDG.E.LTC128B R152, desc[UR36][R6.64+0x1e4] ;  /* 0x0001e42406987981 */ /* 0x000164000c1e1920 */
.L_x_149:
[----:B------:R-:W-:Y:S05]  /*4cf0*/  BSYNC B1 ;  /* 0x0000000000017941 */ /* 0x000fea0003800000 */
.L_x_148:
[----:B-----5:R-:W-:Y:S01]  /*4d00*/  FMUL R12, R152, R155 ;  /* 0x0000009b980c7220 */ /* 0x020fe20000400000 */
[----:B------:R-:W-:Y:S01]  /*4d10*/  ISETP.GT.AND P0, PT, R0, 0x8, P0 ;  /* 0x000000080000780c */ /* 0x000fe20000704270 */
[----:B------:R-:W-:Y:S02]  /*4d20*/  BSSY B1, `(.L_x_150) ;  /* 0x0000005000017945 */ /* 0x000fe40003800000 */
[----:B------:R-:W-:-:S05]  /*4d30*/  FFMA R85, R85, R154, R12 ;  /* 0x0000009a55557223 */ /* 0x000fca000000000c */
[----:B------:R0:W-:Y:S05]  /*4d40*/  @P2 STG.E desc[UR36][R4.64+0x1e4], R85 ;  /* 0x0001e45504002986 */ /* 0x0001ea000c101924 */
[----:B------:R-:W-:Y:S05]  /*4d50*/  @!P0 BRA `(.L_x_151) ;  /* 0x0000000000048947 */ /* 0x000fea0003800000 */
[----:B------:R0:W5:Y:S02]  /*4d60*/  LDG.E.LTC128B R152, desc[UR36][R8.64+0x1e0] ;  /* 0x0001e02408987981 */ /* 0x000164000c1e1920 */
.L_x_151:
[----:B------:R-:W-:Y:S05]  /*4d70*/  BSYNC B1 ;  /* 0x0000000000017941 */ /* 0x000fea0003800000 */
.L_x_150:
        /* <DEDUP_REMOVED lines=8> */
.L_x_153:
[----:B------:R-:W-:Y:S05]  /*4e00*/  BSYNC B1 ;  /* 0x0000000000017941 */ /* 0x000fea0003800000 */
.L_x_152:
        /* <DEDUP_REMOVED lines=8> */
.L_x_155:
[----:B------:R-:W-:Y:S05]  /*4e90*/  BSYNC B1 ;  /* 0x0000000000017941 */ /* 0x000fea0003800000 */
.L_x_154:
[----:B0----5:R-:W-:Y:S01]  /*4ea0*/  FMUL R13, R152, R155 ;  /* 0x0000009b980d7220 */ /* 0x021fe20000400000 */
[----:B------:R-:W-:Y:S01]  /*4eb0*/  ISETP.GT.AND P1, PT, R0, RZ, P0 ;  /* 0x000000ff0000720c */ /* 0x000fe20000724270 */
[----:B------:R-:W-:Y:S02]  /*4ec0*/  BSSY B1, `(.L_x_156) ;  /* 0x0000005000017945 */ /* 0x000fe40003800000 */
[----:B------:R-:W-:-:S05]  /*4ed0*/  FFMA R13, R88, R154, R13 ;  /* 0x0000009a580d7223 */ /* 0x000fca000000000d */
[----:B------:R0:W-:Y:S05]  /*4ee0*/  @P3 STG.E desc[UR36][R4.64+0x200], R13 ;  /* 0x0002000d04003986 */ /* 0x0001ea000c101924 */
[----:B------:R-:W-:Y:S05]  /*4ef0*/  @!P1 BRA `(.L_x_157) ;  /* 0x0000000000049947 */ /* 0x000fea0003800000 */
[----:B------:R0:W5:Y:S02]  /*4f00*/  LDG.E.LTC128B R152, desc[UR36][R6.64+0x204] ;  /* 0x0002042406987981 */ /* 0x000164000c1e1920 */
.L_x_157:
[----:B------:R-:W-:Y:S05]  /*4f10*/  BSYNC B1 ;  /* 0x0000000000017941 */ /* 0x000fea0003800000 */
.L_x_156:
[----:B-----5:R-:W-:Y:S01]  /*4f20*/  FMUL R12, R152, R155 ;  /* 0x0000009b980c7220 */ /* 0x020fe20000400000 */
[----:B------:R-:W-:Y:S01]  /*4f30*/  ISETP.GT.AND P2, PT, R0, 0x8, P2 ;  /* 0x000000080000780c */ /* 0x000fe20001744270 */
[----:B------:R-:W-:Y:S02]  /*4f40*/  BSSY B1, `(.L_x_158) ;  /* 0x0000005000017945 */ /* 0x000fe40003800000 */
[----:B------:R-:W-:-:S05]  /*4f50*/  FFMA R89, R89, R154, R12 ;  /* 0x0000009a59597223 */ /* 0x000fca000000000c */
[----:B------:R0:W-:Y:S05]  /*4f60*/  @P1 STG.E desc[UR36][R4.64+0x204], R89 ;  /* 0x0002045904001986 */ /* 0x0001ea000c101924 */
[----:B------:R-:W-:Y:S05]  /*4f70*/  @!P2 BRA `(.L_x_159) ;  /* 0x000000000004a947 */ /* 0x000fea0003800000 */
[----:B------:R0:W5:Y:S02]  /*4f80*/  LDG.E.LTC128B R152, desc[UR36][R8.64+0x200] ;  /* 0x0002002408987981 */ /* 0x000164000c1e1920 */
.L_x_159:
[----:B------:R-:W-:Y:S05]  /*4f90*/  BSYNC B1 ;  /* 0x0000000000017941 */ /* 0x000fea0003800000 */
.L_x_158:
        /* <DEDUP_REMOVED lines=8> */
.L_x_161:
[----:B------:R-:W-:Y:S05]  /*5020*/  BSYNC B1 ;  /* 0x0000000000017941 */ /* 0x000fea0003800000 */
.L_x_160:
        /* <DEDUP_REMOVED lines=8> */
.L_x_163:
[----:B------:R-:W-:Y:S05]  /*50b0*/  BSYNC B1 ;  /* 0x0000000000017941 */ /* 0x000fea0003800000 */
.L_x_162:
[----:B0----5:R-:W-:Y:S01]  /*50c0*/  FMUL R13, R152, R155 ;  /* 0x0000009b980d7220 */ /* 0x021fe20000400000 */
[----:B------:R-:W-:Y:S01]  /*50d0*/  ISETP.GT.AND P0, PT, R0, RZ, P2 ;  /* 0x000000ff0000720c */ /* 0x000fe20001704270 */
[----:B------:R-:W-:Y:S02]  /*50e0*/  BSSY B1, `(.L_x_164) ;  /* 0x0000005000017945 */ /* 0x000fe40003800000 */
[----:B------:R-:W-:-:S05]  /*50f0*/  FFMA R13, R92, R154, R13 ;  /* 0x0000009a5c0d7223 */ /* 0x000fca000000000d */
[----:B------:R0:W-:Y:S05]  /*5100*/  @P3 STG.E desc[UR36][R4.64+0x220], R13 ;  /* 0x0002200d04003986 */ /* 0x0001ea000c101924 */
[----:B------:R-:W-:Y:S05]  /*5110*/  @!P0 BRA `(.L_x_165) ;  /* 0x0000000000048947 */ /* 0x000fea0003800000 */
[----:B------:R0:W5:Y:S02]  /*5120*/  LDG.E.LTC128B R152, desc[UR36][R6.64+0x224] ;  /* 0x0002242406987981 */ /* 0x000164000c1e1920 */
.L_x_165:
[----:B------:R-:W-:Y:S05]  /*5130*/  BSYNC B1 ;  /* 0x0000000000017941 */ /* 0x000fea0003800000 */
.L_x_164:
[----:B-----5:R-:W-:Y:S01]  /*5140*/  FMUL R12, R152, R155 ;  /* 0x0000009b980c7220 */ /* 0x020fe20000400000 */
[----:B------:R-:W-:Y:S01]  /*5150*/  ISETP.GT.AND P1, PT, R0, 0x8, P1 ;  /* 0x000000080000780c */ /* 0x000fe20000f24270 */
[----:B------:R-:W-:Y:S02]  /*5160*/  BSSY B1, `(.L_x_166) ;  /* 0x0000005000017945 */ /* 0x000fe40003800000 */
[----:B------:R-:W-:-:S05]  /*5170*/  FFMA R93, R93, R154, R12 ;  /* 0x0000009a5d5d7223 */ /* 0x000fca000000000c */
[----:B------:R0:W-:Y:S05]  /*5180*/  @P0 STG.E desc[UR36][R4.64+0x224], R93 ;  /* 0x0002245d04000986 */ /* 0x0001ea000c101924 */
[----:B------:R-:W-:Y:S05]  /*5190*/  @!P1 BRA `(.L_x_167) ;  /* 0x0000000000049947 */ /* 0x000fea0003800000 */
[----:B------:R0:W5:Y:S02]  /*51a0*/  LDG.E.LTC128B R152, desc[UR36][R8.64+0x220] ;  /* 0x0002202408987981 */ /* 0x000164000c1e1920 */
.L_x_167:
[----:B------:R-:W-:Y:S05]  /*51b0*/  BSYNC B1 ;  /* 0x0000000000017941 */ /* 0x000fea0003800000 */
.L_x_166:
        /* <DEDUP_REMOVED lines=8> */
.L_x_169:
[----:B------:R-:W-:Y:S05]  /*5240*/  BSYNC B1 ;  /* 0x0000000000017941 */ /* 0x000fea0003800000 */
.L_x_168:
        /* <DEDUP_REMOVED lines=8> */
.L_x_171:
[----:B------:R-:W-:Y:S05]  /*52d0*/  BSYNC B1 ;  /* 0x0000000000017941 */ /* 0x000fea0003800000 */
.L_x_170:
[----:B0----5:R-:W-:Y:S01]  /*52e0*/  FMUL R13, R152, R155 ;  /* 0x0000009b980d7220 */ /* 0x021fe20000400000 */
[----:B------:R-:W-:Y:S01]  /*52f0*/  ISETP.GT.AND P2, PT, R0, RZ, P1 ;  /* 0x000000ff0000720c */ /* 0x000fe20000f44270 */
[----:B------:R-:W-:Y:S02]  /*5300*/  BSSY B1, `(.L_x_172) ;  /* 0x0000005000017945 */ /* 0x000fe40003800000 */
[----:B------:R-:W-:-:S05]  /*5310*/  FFMA R13, R96, R154, R13 ;  /* 0x0000009a600d7223 */ /* 0x000fca000000000d */
[----:B------:R0:W-:Y:S05]  /*5320*/  @P3 STG.E desc[UR36][R4.64+0x240], R13 ;  /* 0x0002400d04003986 */ /* 0x0001ea000c101924 */
[----:B------:R-:W-:Y:S05]  /*5330*/  @!P2 BRA `(.L_x_173) ;  /* 0x000000000004a947 */ /* 0x000fea0003800000 */
[----:B------:R0:W5:Y:S02]  /*5340*/  LDG.E.LTC128B R152, desc[UR36][R6.64+0x244] ;  /* 0x0002442406987981 */ /* 0x000164000c1e1920 */
.L_x_173:
[----:B------:R-:W-:Y:S05]  /*5350*/  BSYNC B1 ;  /* 0x0000000000017941 */ /* 0x000fea0003800000 */
.L_x_172:
[----:B-----5:R-:W-:Y:S01]  /*5360*/  FMUL R12, R152, R155 ;  /* 0x0000009b980c7220 */ /* 0x020fe20000400000 */
[----:B------:R-:W-:Y:S01]  /*5370*/  ISETP.GT.AND P0, PT, R0, 0x8, P0 ;  /* 0x000000080000780c */ /* 0x000fe20000704270 */
[----:B------:R-:W-:Y:S02]  /*5380*/  BSSY B1, `(.L_x_174) ;  /* 0x0000005000017945 */ /* 0x000fe40003800000 */
[----:B------:R-:W-:-:S05]  /*5390*/  FFMA R97, R97, R154, R12 ;  /* 0x0000009a61617223 */ /* 0x000fca000000000c */
[----:B------:R0:W-:Y:S05]  /*53a0*/  @P2 STG.E desc[UR36][R4.64+0x244], R97 ;  /* 0x0002446104002986 */ /* 0x0001ea000c101924 */
[----:B------:R-:W-:Y:S05]  /*53b0*/  @!P0 BRA `(.L_x_175) ;  /* 0x0000000000048947 */ /* 0x000fea0003800000 */
[----:B------:R0:W5:Y:S02]  /*53c0*/  LDG.E.LTC128B R152, desc[UR36][R8.64+0x240] ;  /* 0x0002402408987981 */ /* 0x000164000c1e1920 */
.L_x_175:
[----:B------:R-:W-:Y:S05]  /*53d0*/  BSYNC B1 ;  /* 0x0000000000017941 */ /* 0x000fea0003800000 */
.L_x_174:
        /* <DEDUP_REMOVED lines=8> */
.L_x_177:
[----:B------:R-:W-:Y:S05]  /*5460*/  BSYNC B1 ;  /* 0x0000000000017941 */ /* 0x000fea0003800000 */
.L_x_176:
        /* <DEDUP_REMOVED lines=8> */
.L_x_179:
[----:B------:R-:W-:Y:S05]  /*54f0*/  BSYNC B1 ;  /* 0x0000000000017941 */ /* 0x000fea0003800000 */
.L_x_178:
[----:B0----5:R-:W-:Y:S01]  /*5500*/  FMUL R13, R152, R155 ;  /* 0x0000009b980d7220 */ /* 0x021fe20000400000 */
[----:B------:R-:W-:Y:S01]  /*5510*/  ISETP.GT.AND P1, PT, R0, RZ, P0 ;  /* 0x000000ff0000720c */ /* 0x000fe20000724270 */
[----:B------:R-:W-:Y:S02]  /*5520*/  BSSY B1, `(.L_x_180) ;  /* 0x0000005000017945 */ /* 0x000fe40003800000 */
[----:B------:R-:W-:-:S05]  /*5530*/  FFMA R13, R100, R154, R13 ;  /* 0x0000009a640d7223 */ /* 0x000fca000000000d */
[----:B------:R0:W-:Y:S05]  /*5540*/  @P3 STG.E desc[UR36][R4.64+0x260], R13 ;  /* 0x0002600d04003986 */ /* 0x0001ea000c101924 */
[----:B------:R-:W-:Y:S05]  /*5550*/  @!P1 BRA `(.L_x_181) ;  /* 0x0000000000049947 */ /* 0x000fea0003800000 */
[----:B------:R0:W5:Y:S02]  /*5560*/  LDG.E.LTC128B R152, desc[UR36][R6.64+0x264] ;  /* 0x0002642406987981 */ /* 0x000164000c1e1920 */
.L_x_181:
[----:B------:R-:W-:Y:S05]  /*5570*/  BSYNC B1 ;  /* 0x0000000000017941 */ /* 0x000fea0003800000 */
.L_x_180:
[----:B-----5:R-:W-:Y:S01]  /*5580*/  FMUL R12, R152, R155 ;  /* 0x0000009b980c7220 */ /* 0x020fe20000400000 */
[----:B------:R-:W-:Y:S01]  /*5590*/  ISETP.GT.AND P2, PT, R0, 0x8, P2 ;  /* 0x000000080000780c */ /* 0x000fe20001744270 */
[----:B------:R-:W-:Y:S02]  /*55a0*/  BSSY B1, `(.L_x_182) ;  /* 0x0000005000017945 */ /* 0x000fe40003800000 */
[----:B------:R-:W-:-:S05]  /*55b0*/  FFMA R101, R101, R154, R12 ;  /* 0x0000009a65657223 */ /* 0x000fca000000000c */
[----:B------:R0:W-:Y:S05]  /*55c0*/  @P1 STG.E desc[UR36][R4.64+0x264], R101 ;  /* 0x0002646504001986 */ /* 0x0001ea000c101924 */
[----:B------:R-:W-:Y:S05]  /*55d0*/  @!P2 BRA `(.L_x_183) ;  /* 0x000000000004a947 */ /* 0x000fea0003800000 */
[----:B------:R0:W5:Y:S02]  /*55e0*/  LDG.E.LTC128B R152, desc[UR36][R8.64+0x260] ;  /* 0x0002602408987981 */ /* 0x000164000c1e1920 */
.L_x_183:
[----:B------:R-:W-:Y:S05]  /*55f0*/  BSYNC B1 ;  /* 0x0000000000017941 */ /* 0x000fea0003800000 */
.L_x_182:
        /* <DEDUP_REMOVED lines=8> */
.L_x_185:
[----:B------:R-:W-:Y:S05]  /*5680*/  BSYNC B1 ;  /* 0x0000000000017941 */ /* 0x000fea0003800000 */
.L_x_184:
        /* <DEDUP_REMOVED lines=8> */
.L_x_187:
[----:B------:R-:W-:Y:S05]  /*5710*/  BSYNC B1 ;  /* 0x0000000000017941 */ /* 0x000fea0003800000 */
.L_x_186:
[----:B0----5:R-:W-:Y:S01]  /*5720*/  FMUL R13, R152, R155 ;  /* 0x0000009b980d7220 */ /* 0x021fe20000400000 */
[----:B------:R-:W-:Y:S01]  /*5730*/  ISETP.GT.AND P0, PT, R0, RZ, P2 ;  /* 0x000000ff0000720c */ /* 0x000fe20001704270 */
[----:B------:R-:W-:Y:S02]  /*5740*/  BSSY B1, `(.L_x_188) ;  /* 0x0000005000017945 */ /* 0x000fe40003800000 */
[----:B------:R-:W-:-:S05]  /*5750*/  FFMA R13, R104, R154, R13 ;  /* 0x0000009a680d7223 */ /* 0x000fca000000000d */
[----:B------:R0:W-:Y:S05]  /*5760*/  @P3 STG.E desc[UR36][R4.64+0x280], R13 ;  /* 0x0002800d04003986 */ /* 0x0001ea000c101924 */
[----:B------:R-:W-:Y:S05]  /*5770*/  @!P0 BRA `(.L_x_189) ;  /* 0x0000000000048947 */ /* 0x000fea0003800000 */
[----:B------:R0:W5:Y:S02]  /*5780*/  LDG.E.LTC128B R152, desc[UR36][R6.64+0x284] ;  /* 0x0002842406987981 */ /* 0x000164000c1e1920 */
.L_x_189:
[----:B------:R-:W-:Y:S05]  /*5790*/  BSYNC B1 ;  /* 0x0000000000017941 */ /* 0x000fea0003800000 */
.L_x_188:
[----:B-----5:R-:W-:Y:S01]  /*57a0*/  FMUL R12, R152, R155 ;  /* 0x0000009b980c7220 */ /* 0x020fe20000400000 */
[----:B------:R-:W-:Y:S01]  /*57b0*/  ISETP.GT.AND P1, PT, R0, 0x8, P1 ;  /* 0x000000080000780c */ /* 0x000fe20000f24270 */
[----:B------:R-:W-:Y:S02]  /*57c0*/  BSSY B1, `(.L_x_190) ;  /* 0x0000005000017945 */ /* 0x000fe40003800000 */
[----:B------:R-:W-:-:S05]  /*57d0*/  FFMA R105, R105, R154, R12 ;  /* 0x0000009a69697223 */ /* 0x000fca000000000c */
[----:B------:R0:W-:Y:S05]  /*57e0*/  @P0 STG.E desc[UR36][R4.64+0x284], R105 ;  /* 0x0002846904000986 */ /* 0x0001ea000c101924 */
[----:B------:R-:W-:Y:S05]  /*57f0*/  @!P1 BRA `(.L_x_191) ;  /* 0x0000000000049947 */ /* 0x000fea0003800000 */
[----:B------:R0:W5:Y:S02]  /*5800*/  LDG.E.LTC128B R152, desc[UR36][R8.64+0x280] ;  /* 0x0002802408987981 */ /* 0x000164000c1e1920 */
.L_x_191:
[----:B------:R-:W-:Y:S05]  /*5810*/  BSYNC B1 ;  /* 0x0000000000017941 */ /* 0x000fea0003800000 */
.L_x_190:
        /* <DEDUP_REMOVED lines=8> */
.L_x_193:
[----:B------:R-:W-:Y:S05]  /*58a0*/  BSYNC B1 ;  /* 0x0000000000017941 */ /* 0x000fea0003800000 */
.L_x_192:
        /* <DEDUP_REMOVED lines=8> */
.L_x_195:
[----:B------:R-:W-:Y:S05]  /*5930*/  BSYNC B1 ;  /* 0x0000000000017941 */ /* 0x000fea0003800000 */
.L_x_194:
[----:B0----5:R-:W-:Y:S01]  /*5940*/  FMUL R13, R152, R155 ;  /* 0x0000009b980d7220 */ /* 0x021fe20000400000 */
[----:B------:R-:W-:Y:S01]  /*5950*/  ISETP.GT.AND P2, PT, R0, RZ, P1 ;  /* 0x000000ff0000720c */ /* 0x000fe20000f44270 */
[----:B------:R-:W-:Y:S02]  /*5960*/  BSSY B1, `(.L_x_196) ;  /* 0x0000005000017945 */ /* 0x000fe40003800000 */
[----:B------:R-:W-:-:S05]  /*5970*/  FFMA R13, R108, R154, R13 ;  /* 0x0000009a6c0d7223 */ /* 0x000fca000000000d */
[----:B------:R0:W-:Y:S05]  /*5980*/  @P3 STG.E desc[UR36][R4.64+0x2a0], R13 ;  /* 0x0002a00d04003986 */ /* 0x0001ea000c101924 */
[----:B------:R-:W-:Y:S05]  /*5990*/  @!P2 BRA `(.L_x_197) ;  /* 0x000000000004a947 */ /* 0x000fea0003800000 */
[----:B------:R0:W5:Y:S02]  /*59a0*/  LDG.E.LTC128B R152, desc[UR36][R6.64+0x2a4] ;  /* 0x0002a42406987981 */ /* 0x000164000c1e1920 */
.L_x_197:
[----:B------:R-:W-:Y:S05]  /*59b0*/  BSYNC B1 ;  /* 0x0000000000017941 */ /* 0x000fea0003800000 */
.L_x_196:
[----:B-----5:R-:W-:Y:S01]  /*59c0*/  FMUL R12, R152, R155 ;  /* 0x0000009b980c7220 */ /* 0x020fe20000400000 */
[----:B------:R-:W-:Y:S01]  /*59d0*/  ISETP.GT.AND P0, PT, R0, 0x8, P0 ;  /* 0x000000080000780c */ /* 0x000fe20000704270 */
[----:B------:R-:W-:Y:S02]  /*59e0*/  BSSY B1, `(.L_x_198) ;  /* 0x0000005000017945 */ /* 0x000fe40003800000 */
[----:B------:R-:W-:-:S05]  /*59f0*/  FFMA R109, R109, R154, R12 ;  /* 0x0000009a6d6d7223 */ /* 0x000fca000000000c */
[----:B------:R0:W-:Y:S05]  /*5a00*/  @P2 STG.E desc[UR36][R4.64+0x2a4], R109 ;  /* 0x0002a46d04002986 */ /* 0x0001ea000c101924 */
[----:B------:R-:W-:Y:S05]  /*5a10*/  @!P0 BRA `(.L_x_199) ;  /* 0x0000000000048947 */ /* 0x000fea0003800000 */
[----:B------:R0:W5:Y:S02]  /*5a20*/  LDG.E.LTC128B R152, desc[UR36][R8.64+0x2a0] ;  /* 0x0002a02408987981 */ /* 0x000164000c1e1920 */
.L_x_199:
[----:B------:R-:W-:Y:S05]  /*5a30*/  BSYNC B1 ;  /* 0x0000000000017941 */ /* 0x000fea0003800000 */
.L_x_198:
        /* <DEDUP_REMOVED lines=8> */
.L_x_201:
[----:B------:R-:W-:Y:S05]  /*5ac0*/  BSYNC B1 ;  /* 0x0000000000017941 */ /* 0x000fea0003800000 */
.L_x_200:
        /* <DEDUP_REMOVED lines=8> */
.L_x_203:
[----:B------:R-:W-:Y:S05]  /*5b50*/  BSYNC B1 ;  /* 0x0000000000017941 */ /* 0x000fea0003800000 */
.L_x_202:
[----:B0----5:R-:W-:Y:S01]  /*5b60*/  FMUL R13, R152, R155 ;  /* 0x0000009b980d7220 */ /* 0x021fe20000400000 */
[----:B------:R-:W-:Y:S01]  /*5b70*/  ISETP.GT.AND P1, PT, R0, RZ, P0 ;  /* 0x000000ff0000720c */ /* 0x000fe20000724270 */
[----:B------:R-:W-:Y:S02]  /*5b80*/  BSSY B1, `(.L_x_204) ;  /* 0x0000005000017945 */ /* 0x000fe40003800000 */
[----:B------:R-:W-:-:S05]  /*5b90*/  FFMA R13, R112, R154, R13 ;  /* 0x0000009a700d7223 */ /* 0x000fca000000000d */
[----:B------:R0:W-:Y:S05]  /*5ba0*/  @P3 STG.E desc[UR36][R4.64+0x2c0], R13 ;  /* 0x0002c00d04003986 */ /* 0x0001ea000c101924 */
[----:B------:R-:W-:Y:S05]  /*5bb0*/  @!P1 BRA `(.L_x_205) ;  /* 0x0000000000049947 */ /* 0x000fea0003800000 */
[----:B------:R0:W5:Y:S02]  /*5bc0*/  LDG.E.LTC128B R152, desc[UR36][R6.64+0x2c4] ;  /* 0x0002c42406987981 */ /* 0x000164000c1e1920 */
.L_x_205:
[----:B------:R-:W-:Y:S05]  /*5bd0*/  BSYNC B1 ;  /* 0x0000000000017941 */ /* 0x000fea0003800000 */
.L_x_204:
[----:B-----5:R-:W-:Y:S01]  /*5be0*/  FMUL R12, R152, R155 ;  /* 0x0000009b980c7220 */ /* 0x020fe20000400000 */
[----:B------:R-:W-:Y:S01]  /*5bf0*/  ISETP.GT.AND P2, PT, R0, 0x8, P2 ;  /* 0x000000080000780c */ /* 0x000fe20001744270 */
[----:B------:R-:W-:Y:S02]  /*5c00*/  BSSY B1, `(.L_x_206) ;  /* 0x0000005000017945 */ /* 0x000fe40003800000 */
[----:B------:R-:W-:-:S05]  /*5c10*/  FFMA R113, R113, R154, R12 ;  /* 0x0000009a71717223 */ /* 0x000fca000000000c */
[----:B------:R0:W-:Y:S05]  /*5c20*/  @P1 STG.E desc[UR36][R4.64+0x2c4], R113 ;  /* 0x0002c47104001986 */ /* 0x0001ea000c101924 */
[----:B------:R-:W-:Y:S05]  /*5c30*/  @!P2 BRA `(.L_x_207) ;  /* 0x000000000004a947 */ /* 0x000fea0003800000 */
[----:B------:R0:W5:Y:S02]  /*5c40*/  LDG.E.LTC128B R152, desc[UR36][R8.64+0x2c0] ;  /* 0x0002c02408987981 */ /* 0x000164000c1e1920 */
.L_x_207:
[----:B------:R-:W-:Y:S05]  /*5c50*/  BSYNC B1 ;  /* 0x0000000000017941 */ /* 0x000fea0003800000 */
.L_x_206:
        /* <DEDUP_REMOVED lines=8> */
.L_x_209:
[----:B------:R-:W-:Y:S05]  /*5ce0*/  BSYNC B1 ;  /* 0x0000000000017941 */ /* 0x000fea0003800000 */
.L_x_208:
        /* <DEDUP_REMOVED lines=8> */
.L_x_211:
[----:B------:R-:W-:Y:S05]  /*5d70*/  BSYNC B1 ;  /* 0x0000000000017941 */ /* 0x000fea0003800000 */
.L_x_210:
[----:B0----5:R-:W-:Y:S01]  /*5d80*/  FMUL R13, R152, R155 ;  /* 0x0000009b980d7220 */ /* 0x021fe20000400000 */
[----:B------:R-:W-:Y:S01]  /*5d90*/  ISETP.GT.AND P0, PT, R0, RZ, P2 ;  /* 0x000000ff0000720c */ /* 0x000fe20001704270 */
[----:B------:R-:W-:Y:S02]  /*5da0*/  BSSY B1, `(.L_x_212) ;  /* 0x0000005000017945 */ /* 0x000fe40003800000 */
[----:B------:R-:W-:-:S05]  /*5db0*/  FFMA R13, R116, R154, R13 ;  /* 0x0000009a740d7223 */ /* 0x000fca000000000d */
[----:B------:R0:W-:Y:S05]  /*5dc0*/  @P3 STG.E desc[UR36][R4.64+0x2e0], R13 ;  /* 0x0002e00d04003986 */ /* 0x0001ea000c101924 */
[----:B------:R-:W-:Y:S05]  /*5dd0*/  @!P0 BRA `(.L_x_213) ;  /* 0x0000000000048947 */ /* 0x000fea0003800000 */
[----:B------:R0:W5:Y:S02]  /*5de0*/  LDG.E.LTC128B R152, desc[UR36][R6.64+0x2e4] ;  /* 0x0002e42406987981 */ /* 0x000164000c1e1920 */
.L_x_213:
[----:B------:R-:W-:Y:S05]  /*5df0*/  BSYNC B1 ;  /* 0x0000000000017941 */ /* 0x000fea0003800000 */
.L_x_212:
[----:B-----5:R-:W-:Y:S01]  /*5e00*/  FMUL R12, R152, R155 ;  /* 0x0000009b980c7220 */ /* 0x020fe20000400000 */
[----:B------:R-:W-:Y:S01]  /*5e10*/  ISETP.GT.AND P1, PT, R0, 0x8, P1 ;  /* 0x000000080000780c */ /* 0x000fe20000f24270 */
[----:B------:R-:W-:Y:S02]  /*5e20*/  BSSY B1, `(.L_x_214) ;  /* 0x0000005000017945 */ /* 0x000fe40003800000 */
[----:B------:R-:W-:-:S05]  /*5e30*/  FFMA R117, R117, R154, R12 ;  /* 0x0000009a75757223 */ /* 0x000fca000000000c */
[----:B------:R0:W-:Y:S05]  /*5e40*/  @P0 STG.E desc[UR36][R4.64+0x2e4], R117 ;  /* 0x0002e47504000986 */ /* 0x0001ea000c101924 */
[----:B------:R-:W-:Y:S05]  /*5e50*/  @!P1 BRA `(.L_x_215) ;  /* 0x0000000000049947 */ /* 0x000fea0003800000 */
[----:B------:R0:W5:Y:S02]  /*5e60*/  LDG.E.LTC128B R152, desc[UR36][R8.64+0x2e0] ;  /* 0x0002e02408987981 */ /* 0x000164000c1e1920 */
.L_x_215:
[----:B------:R-:W-:Y:S05]  /*5e70*/  BSYNC B1 ;  /* 0x0000000000017941 */ /* 0x000fea0003800000 */
.L_x_214:
        /* <DEDUP_REMOVED lines=8> */
.L_x_217:
[----:B------:R-:W-:Y:S05]  /*5f00*/  BSYNC B1 ;  /* 0x0000000000017941 */ /* 0x000fea0003800000 */
.L_x_216:
        /* <DEDUP_REMOVED lines=8> */
.L_x_219:
[----:B------:R-:W-:Y:S05]  /*5f90*/  BSYNC B1 ;  /* 0x0000000000017941 */ /* 0x000fea0003800000 */
.L_x_218:
[----:B0----5:R-:W-:Y:S01]  /*5fa0*/  FMUL R13, R152, R155 ;  /* 0x0000009b980d7220 */ /* 0x021fe20000400000 */
[----:B------:R-:W-:Y:S01]  /*5fb0*/  ISETP.GT.AND P2, PT, R0, RZ, P1 ;  /* 0x000000ff0000720c */ /* 0x000fe20000f44270 */
[----:B------:R-:W-:Y:S02]  /*5fc0*/  BSSY B1, `(.L_x_220) ;  /* 0x0000005000017945 */ /* 0x000fe40003800000 */
[----:B------:R-:W-:-:S05]  /*5fd0*/  FFMA R13, R120, R154, R13 ;  /* 0x0000009a780d7223 */ /* 0x000fca000000000d */
[----:B------:R0:W-:Y:S05]  /*5fe0*/  @P3 STG.E desc[UR36][R4.64+0x300], R13 ;  /* 0x0003000d04003986 */ /* 0x0001ea000c101924 */
[----:B------:R-:W-:Y:S05]  /*5ff0*/  @!P2 BRA `(.L_x_221) ;  /* 0x000000000004a947 */ /* 0x000fea0003800000 */
[----:B------:R0:W5:Y:S02]  /*6000*/  LDG.E.LTC128B R152, desc[UR36][R6.64+0x304] ;  /* 0x0003042406987981 */ /* 0x000164000c1e1920 */
.L_x_221:
[----:B------:R-:W-:Y:S05]  /*6010*/  BSYNC B1 ;  /* 0x0000000000017941 */ /* 0x000fea0003800000 */
.L_x_220:
[----:B-----5:R-:W-:Y:S01]  /*6020*/  FMUL R12, R152, R155 ;  /* 0x0000009b980c7220 */ /* 0x020fe20000400000 */
[----:B------:R-:W-:Y:S01]  /*6030*/  ISETP.GT.AND P0, PT, R0, 0x8, P0 ;  /* 0x000000080000780c */ /* 0x000fe20000704270 */
[----:B------:R-:W-:Y:S02]  /*6040*/  BSSY B1, `(.L_x_222) ;  /* 0x0000005000017945 */ /* 0x000fe40003800000 */
[----:B------:R-:W-:-:S05]  /*6050*/  FFMA R121, R121, R154, R12 ;  /* 0x0000009a79797223 */ /* 0x000fca000000000c */
[----:B------:R0:W-:Y:S05]  /*6060*/  @P2 STG.E desc[UR36][R4.64+0x304], R121 ;  /* 0x0003047904002986 */ /* 0x0001ea000c101924 */
[----:B------:R-:W-:Y:S05]  /*6070*/  @!P0 BRA `(.L_x_223) ;  /* 0x0000000000048947 */ /* 0x000fea0003800000 */
[----:B------:R0:W5:Y:S02]  /*6080*/  LDG.E.LTC128B R152, desc[UR36][R8.64+0x300] ;  /* 0x0003002408987981 */ /* 0x000164000c1e1920 */
.L_x_223:
[----:B------:R-:W-:Y:S05]  /*6090*/  BSYNC B1 ;  /* 0x0000000000017941 */ /* 0x000fea0003800000 */
.L_x_222:
        /* <DEDUP_REMOVED lines=8> */
.L_x_225:
[----:B------:R-:W-:Y:S05]  /*6120*/  BSYNC B1 ;  /* 0x0000000000017941 */ /* 0x000fea0003800000 */
.L_x_224:
        /* <DEDUP_REMOVED lines=8> */
.L_x_227:
[----:B------:R-:W-:Y:S05]  /*61b0*/  BSYNC B1 ;  /* 0x0000000000017941 */ /* 0x000fea0003800000 */
.L_x_226:
[----:B0----5:R-:W-:Y:S01]  /*61c0*/  FMUL R13, R152, R155 ;  /* 0x0000009b980d7220 */ /* 0x021fe20000400000 */
[----:B------:R-:W-:Y:S01]  /*61d0*/  ISETP.GT.AND P1, PT, R0, RZ, P0 ;  /* 0x000000ff0000720c */ /* 0x000fe20000724270 */
[----:B------:R-:W-:Y:S02]  /*61e0*/  BSSY B1, `(.L_x_228) ;  /* 0x0000005000017945 */ /* 0x000fe40003800000 */
[----:B------:R-:W-:-:S05]  /*61f0*/  FFMA R13, R124, R154, R13 ;  /* 0x0000009a7c0d7223 */ /* 0x000fca000000000d */
[----:B------:R0:W-:Y:S05]  /*6200*/  @P3 STG.E desc[UR36][R4.64+0x320], R13 ;  /* 0x0003200d04003986 */ /* 0x0001ea000c101924 */
[----:B------:R-:W-:Y:S05]  /*6210*/  @!P1 BRA `(.L_x_229) ;  /* 0x0000000000049947 */ /* 0x000fea0003800000 */
[----:B------:R0:W5:Y:S02]  /*6220*/  LDG.E.LTC128B R152, desc[UR36][R6.64+0x324] ;  /* 0x0003242406987981 */ /* 0x000164000c1e1920 */
.L_x_229:
[----:B------:R-:W-:Y:S05]  /*6230*/  BSYNC B1 ;  /* 0x0000000000017941 */ /* 0x000fea0003800000 */
.L_x_228:
[----:B-----5:R-:W-:Y:S01]  /*6240*/  FMUL R12, R152, R155 ;  /* 0x0000009b980c7220 */ /* 0x020fe20000400000 */
[----:B------:R-:W-:Y:S01]  /*6250*/  ISETP.GT.AND P2, PT, R0, 0x8, P2 ;  /* 0x000000080000780c */ /* 0x000fe20001744270 */
[----:B------:R-:W-:Y:S02]  /*6260*/  BSSY B1, `(.L_x_230) ;  /* 0x0000005000017945 */ /* 0x000fe40003800000 */
[----:B------:R-:W-:-:S05]  /*6270*/  FFMA R125, R125, R154, R12 ;  /* 0x0000009a7d7d7223 */ /* 0x000fca000000000c */
[----:B------:R0:W-:Y:S05]  /*6280*/  @P1 STG.E desc[UR36][R4.64+0x324], R125 ;  /* 0x0003247d04001986 */ /* 0x0001ea000c101924 */
[----:B------:R-:W-:Y:S05]  /*6290*/  @!P2 BRA `(.L_x_231) ;  /* 0x000000000004a947 */ /* 0x000fea0003800000 */
[----:B------:R0:W5:Y:S02]  /*62a0*/  LDG.E.LTC128B R152, desc[UR36][R8.64+0x320] ;  /* 0x0003202408987981 */ /* 0x000164000c1e1920 */
.L_x_231:
[----:B------:R-:W-:Y:S05]  /*62b0*/  BSYNC B1 ;  /* 0x0000000000017941 */ /* 0x000fea0003800000 */
.L_x_230:
        /* <DEDUP_REMOVED lines=8> */
.L_x_233:
[----:B------:R-:W-:Y:S05]  /*6340*/  BSYNC B1 ;  /* 0x0000000000017941 */ /* 0x000fea0003800000 */
.L_x_232:
        /* <DEDUP_REMOVED lines=8> */
.L_x_235:
[----:B------:R-:W-:Y:S05]  /*63d0*/  BSYNC B1 ;  /* 0x0000000000017941 */ /* 0x000fea0003800000 */
.L_x_234:
[----:B0----5:R-:W-:Y:S01]  /*63e0*/  FMUL R13, R152, R155 ;  /* 0x0000009b980d7220 */ /* 0x021fe20000400000 */
[----:B------:R-:W-:Y:S01]  /*63f0*/  ISETP.GT.AND P0, PT, R0, RZ, P2 ;  /* 0x000000ff0000720c */ /* 0x000fe20001704270 */
[----:B------:R-:W-:Y:S02]  /*6400*/  BSSY B1, `(.L_x_236) ;  /* 0x0000005000017945 */ /* 0x000fe40003800000 */
[----:B------:R-:W-:-:S05]  /*6410*/  FFMA R13, R128, R154, R13 ;  /* 0x0000009a800d7223 */ /* 0x000fca000000000d */
[----:B------:R0:W-:Y:S05]  /*6420*/  @P3 STG.E desc[UR36][R4.64+0x340], R13 ;  /* 0x0003400d04003986 */ /* 0x0001ea000c101924 */
[----:B------:R-:W-:Y:S05]  /*6430*/  @!P0 BRA `(.L_x_237) ;  /* 0x0000000000048947 */ /* 0x000fea0003800000 */
[----:B------:R0:W5:Y:S02]  /*6440*/  LDG.E.LTC128B R152, desc[UR36][R6.64+0x344] ;  /* 0x0003442406987981 */ /* 0x000164000c1e1920 */
.L_x_237:
[----:B------:R-:W-:Y:S05]  /*6450*/  BSYNC B1 ;  /* 0x0000000000017941 */ /* 0x000fea0003800000 */
.L_x_236:
[----:B-----5:R-:W-:Y:S01]  /*6460*/  FMUL R12, R152, R155 ;  /* 0x0000009b980c7220 */ /* 0x020fe20000400000 */
[----:B------:R-:W-:Y:S01]  /*6470*/  ISETP.GT.AND P1, PT, R0, 0x8, P1 ;  /* 0x000000080000780c */ /* 0x000fe20000f24270 */
[----:B------:R-:W-:Y:S02]  /*6480*/  BSSY B1, `(.L_x_238) ;  /* 0x0000005000017945 */ /* 0x000fe40003800000 */
[----:B------:R-:W-:-:S05]  /*6490*/  FFMA R129, R129, R154, R12 ;  /* 0x0000009a81817223 */ /* 0x000fca000000000c */
[----:B------:R0:W-:Y:S05]  /*64a0*/  @P0 STG.E desc[UR36][R4.64+0x344], R129 ;  /* 0x0003448104000986 */ /* 0x0001ea000c101924 */
[----:B------:R-:W-:Y:S05]  /*64b0*/  @!P1 BRA `(.L_x_239) ;  /* 0x0000000000049947 */ /* 0x000fea0003800000 */
[----:B------:R0:W5:Y:S02]  /*64c0*/  LDG.E.LTC128B R152, desc[UR36][R8.64+0x340] ;  /* 0x0003402408987981 */ /* 0x000164000c1e1920 */
.L_x_239:
[----:B------:R-:W-:Y:S05]  /*64d0*/  BSYNC B1 ;  /* 0x0000000000017941 */ /* 0x000fea0003800000 */
.L_x_238:
        /* <DEDUP_REMOVED lines=8> */
.L_x_241:
[----:B------:R-:W-:Y:S05]  /*6560*/  BSYNC B1 ;  /* 0x0000000000017941 */ /* 0x000fea0003800000 */
.L_x_240:
        /* <DEDUP_REMOVED lines=8> */
.L_x_243:
[----:B------:R-:W-:Y:S05]  /*65f0*/  BSYNC B1 ;  /* 0x0000000000017941 */ /* 0x000fea0003800000 */
.L_x_242:
[----:B0----5:R-:W-:Y:S01]  /*6600*/  FMUL R13, R152, R155 ;  /* 0x0000009b980d7220 */ /* 0x021fe20000400000 */
[----:B------:R-:W-:Y:S01]  /*6610*/  ISETP.GT.AND P2, PT, R0, RZ, P1 ;  /* 0x000000ff0000720c */ /* 0x000fe20000f44270 */
[----:B------:R-:W-:Y:S02]  /*6620*/  BSSY B1, `(.L_x_244) ;  /* 0x0000005000017945 */ /* 0x000fe40003800000 */
[----:B------:R-:W-:-:S05]  /*6630*/  FFMA R13, R132, R154, R13 ;  /* 0x0000009a840d7223 */ /* 0x000fca000000000d */
[----:B------:R0:W-:Y:S05]  /*6640*/  @P3 STG.E desc[UR36][R4.64+0x360], R13 ;  /* 0x0003600d04003986 */ /* 0x0001ea000c101924 */
[----:B------:R-:W-:Y:S05]  /*6650*/  @!P2 BRA `(.L_x_245) ;  /* 0x000000000004a947 */ /* 0x000fea0003800000 */
[----:B------:R0:W5:Y:S02]  /*6660*/  LDG.E.LTC128B R152, desc[UR36][R6.64+0x364] ;  /* 0x0003642406987981 */ /* 0x000164000c1e1920 */
.L_x_245:
[----:B------:R-:W-:Y:S05]  /*6670*/  BSYNC B1 ;  /* 0x0000000000017941 */ /* 0x000fea0003800000 */
.L_x_244:
[----:B-----5:R-:W-:Y:S01]  /*6680*/  FMUL R12, R152, R155 ;  /* 0x0000009b980c7220 */ /* 0x020fe20000400000 */
[----:B------:R-:W-:Y:S01]  /*6690*/  ISETP.GT.AND P0, PT, R0, 0x8, P0 ;  /* 0x000000080000780c */ /* 0x000fe20000704270 */
[----:B------:R-:W-:Y:S02]  /*66a0*/  BSSY B1, `(.L_x_246) ;  /* 0x0000005000017945 */ /* 0x000fe40003800000 */
[----:B------:R-:W-:-:S05]  /*66b0*/  FFMA R133, R133, R154, R12 ;  /* 0x0000009a85857223 */ /* 0x000fca000000000c */
[----:B------:R0:W-:Y:S05]  /*66c0*/  @P2 STG.E desc[UR36][R4.64+0x364], R133 ;  /* 0x0003648504002986 */ /* 0x0001ea000c101924 */
[----:B------:R-:W-:Y:S05]  /*66d0*/  @!P0 BRA `(.L_x_247) ;  /* 0x0000000000048947 */ /* 0x000fea0003800000 */
[----:B------:R0:W5:Y:S02]  /*66e0*/  LDG.E.LTC128B R152, desc[UR36][R8.64+0x360] ;  /* 0x0003602408987981 */ /* 0x000164000c1e1920 */
.L_x_247:
[----:B------:R-:W-:Y:S05]  /*66f0*/  BSYNC B1 ;  /* 0x0000000000017941 */ /* 0x000fea0003800000 */
.L_x_246:
        /* <DEDUP_REMOVED lines=8> */
.L_x_249:
[----:B------:R-:W-:Y:S05]  /*6780*/  BSYNC B1 ;  /* 0x0000000000017941 */ /* 0x000fea0003800000 */
.L_x_248:
        /* <DEDUP_REMOVED lines=8> */
.L_x_251:
[----:B------:R-:W-:Y:S05]  /*6810*/  BSYNC B1 ;  /* 0x0000000000017941 */ /* 0x000fea0003800000 */
.L_x_250:
[----:B0----5:R-:W-:Y:S01]  /*6820*/  FMUL R13, R152, R155 ;  /* 0x0000009b980d7220 */ /* 0x021fe20000400000 */
[----:B------:R-:W-:Y:S01]  /*6830*/  ISETP.GT.AND P1, PT, R0, RZ, P0 ;  /* 0x000000ff0000720c */ /* 0x000fe20000724270 */
[----:B------:R-:W-:Y:S02]  /*6840*/  BSSY B1, `(.L_x_252) ;  /* 0x0000005000017945 */ /* 0x000fe40003800000 */
[----:B------:R-:W-:-:S05]  /*6850*/  FFMA R13, R136, R154, R13 ;  /* 0x0000009a880d7223 */ /* 0x000fca000000000d */
[----:B------:R0:W-:Y:S05]  /*6860*/  @P3 STG.E desc[UR36][R4.64+0x380], R13 ;  /* 0x0003800d04003986 */ /* 0x0001ea000c101924 */
[----:B------:R-:W-:Y:S05]  /*6870*/  @!P1 BRA `(.L_x_253) ;  /* 0x0000000000049947 */ /* 0x000fea0003800000 */
[----:B------:R0:W5:Y:S02]  /*6880*/  LDG.E.LTC128B R152, desc[UR36][R6.64+0x384] ;  /* 0x0003842406987981 */ /* 0x000164000c1e1920 */
.L_x_253:
[----:B------:R-:W-:Y:S05]  /*6890*/  BSYNC B1 ;  /* 0x0000000000017941 */ /* 0x000fea0003800000 */
.L_x_252:
[----:B-----5:R-:W-:Y:S01]  /*68a0*/  FMUL R12, R152, R155 ;  /* 0x0000009b980c7220 */ /* 0x020fe20000400000 */
[----:B------:R-:W-:Y:S01]  /*68b0*/  ISETP.GT.AND P2, PT, R0, 0x8, P2 ;  /* 0x000000080000780c */ /* 0x000fe20001744270 */
[----:B------:R-:W-:Y:S02]  /*68c0*/  BSSY B1, `(.L_x_254) ;  /* 0x0000005000017945 */ /* 0x000fe40003800000 */
[----:B------:R-:W-:-:S05]  /*68d0*/  FFMA R137, R137, R154, R12 ;  /* 0x0000009a89897223 */ /* 0x000fca000000000c */
[----:B------:R0:W-:Y:S05]  /*68e0*/  @P1 STG.E desc[UR36][R4.64+0x384], R137 ;  /* 0x0003848904001986 */ /* 0x0001ea000c101924 */
[----:B------:R-:W-:Y:S05]  /*68f0*/  @!P2 BRA `(.L_x_255) ;  /* 0x000000000004a947 */ /* 0x000fea0003800000 */
[----:B------:R0:W5:Y:S02]  /*6900*/  LDG.E.LTC128B R152, desc[UR36][R8.64+0x380] ;  /* 0x0003802408987981 */ /* 0x000164000c1e1920 */
.L_x_255:
[----:B------:R-:W-:Y:S05]  /*6910*/  BSYNC B1 ;  /* 0x0000000000017941 */ /* 0x000fea0003800000 */
.L_x_254:
        /* <DEDUP_REMOVED lines=8> */
.L_x_257:
[----:B------:R-:W-:Y:S05]  /*69a0*/  BSYNC B1 ;  /* 0x0000000000017941 */ /* 0x000fea0003800000 */
.L_x_256:
        /* <DEDUP_REMOVED lines=8> */
.L_x_259:
[----:B------:R-:W-:Y:S05]  /*6a30*/  BSYNC B1 ;  /* 0x0000000000017941 */ /* 0x000fea0003800000 */
.L_x_258:
[----:B0----5:R-:W-:Y:S01]  /*6a40*/  FMUL R13, R152, R155 ;  /* 0x0000009b980d7220 */ /* 0x021fe20000400000 */
[----:B------:R-:W-:Y:S01]  /*6a50*/  ISETP.GT.AND P0, PT, R0, RZ, P2 ;  /* 0x000000ff0000720c */ /* 0x000fe20001704270 */
[----:B------:R-:W-:Y:S02]  /*6a60*/  BSSY B1, `(.L_x_260) ;  /* 0x0000005000017945 */ /* 0x000fe40003800000 */
[----:B------:R-:W-:-:S05]  /*6a70*/  FFMA R13, R140, R154, R13 ;  /* 0x0000009a8c0d7223 */ /* 0x000fca000000000d */
[----:B------:R0:W-:Y:S05]  /*6a80*/  @P3 STG.E desc[UR36][R4.64+0x3a0], R13 ;  /* 0x0003a00d04003986 */ /* 0x0001ea000c101924 */
[----:B------:R-:W-:Y:S05]  /*6a90*/  @!P0 BRA `(.L_x_261) ;  /* 0x0000000000048947 */ /* 0x000fea0003800000 */
[----:B------:R0:W5:Y:S02]  /*6aa0*/  LDG.E.LTC128B R152, desc[UR36][R6.64+0x3a4] ;  /* 0x0003a42406987981 */ /* 0x000164000c1e1920 */
.L_x_261:
[----:B------:R-:W-:Y:S05]  /*6ab0*/  BSYNC B1 ;  /* 0x0000000000017941 */ /* 0x000fea0003800000 */
.L_x_260:
[----:B-----5:R-:W-:Y:S01]  /*6ac0*/  FMUL R12, R152, R155 ;  /* 0x0000009b980c7220 */ /* 0x020fe20000400000 */
[----:B------:R-:W-:Y:S01]  /*6ad0*/  ISETP.GT.AND P1, PT, R0, 0x8, P1 ;  /* 0x000000080000780c */ /* 0x000fe20000f24270 */
[----:B------:R-:W-:Y:S02]  /*6ae0*/  BSSY B1, `(.L_x_262) ;  /* 0x0000005000017945 */ /* 0x000fe40003800000 */
[----:B------:R-:W-:-:S05]  /*6af0*/  FFMA R141, R141, R154, R12 ;  /* 0x0000009a8d8d7223 */ /* 0x000fca000000000c */
[----:B------:R0:W-:Y:S05]  /*6b00*/  @P0 STG.E desc[UR36][R4.64+0x3a4], R141 ;  /* 0x0003a48d04000986 */ /* 0x0001ea000c101924 */
[----:B------:R-:W-:Y:S05]  /*6b10*/  @!P1 BRA `(.L_x_263) ;  /* 0x0000000000049947 */ /* 0x000fea0003800000 */
[----:B------:R0:W5:Y:S02]  /*6b20*/  LDG.E.LTC128B R152, desc[UR36][R8.64+0x3a0] ;  /* 0x0003a02408987981 */ /* 0x000164000c1e1920 */
.L_x_263:
[----:B------:R-:W-:Y:S05]  /*6b30*/  BSYNC B1 ;  /* 0x0000000000017941 */ /* 0x000fea0003800000 */
.L_x_262:
        /* <DEDUP_REMOVED lines=8> */
.L_x_265:
[----:B------:R-:W-:Y:S05]  /*6bc0*/  BSYNC B1 ;  /* 0x0000000000017941 */ /* 0x000fea0003800000 */
.L_x_264:
        /* <DEDUP_REMOVED lines=8> */
.L_x_267:
[----:B------:R-:W-:Y:S05]  /*6c50*/  BSYNC B1 ;  /* 0x0000000000017941 */ /* 0x000fea0003800000 */
.L_x_266:
[----:B0----5:R-:W-:Y:S01]  /*6c60*/  FMUL R13, R152, R155 ;  /* 0x0000009b980d7220 */ /* 0x021fe20000400000 */
[----:B------:R-:W-:Y:S01]  /*6c70*/  ISETP.GT.AND P2, PT, R0, RZ, P1 ;  /* 0x000000ff0000720c */ /* 0x000fe20000f44270 */
[----:B------:R-:W-:Y:S02]  /*6c80*/  BSSY B1, `(.L_x_268) ;  /* 0x0000005000017945 */ /* 0x000fe40003800000 */
[----:B------:R-:W-:-:S05]  /*6c90*/  FFMA R13, R144, R154, R13 ;  /* 0x0000009a900d7223 */ /* 0x000fca000000000d */
[----:B------:R0:W-:Y:S05]  /*6ca0*/  @P3 STG.E desc[UR36][R4.64+0x3c0], R13 ;  /* 0x0003c00d04003986 */ /* 0x0001ea000c101924 */
[----:B------:R-:W-:Y:S05]  /*6cb0*/  @!P2 BRA `(.L_x_269) ;  /* 0x000000000004a947 */ /* 0x000fea0003800000 */
[----:B------:R0:W5:Y:S02]  /*6cc0*/  LDG.E.LTC128B R152, desc[UR36][R6.64+0x3c4] ;  /* 0x0003c42406987981 */ /* 0x000164000c1e1920 */
.L_x_269:
[----:B------:R-:W-:Y:S05]  /*6cd0*/  BSYNC B1 ;  /* 0x0000000000017941 */ /* 0x000fea0003800000 */
.L_x_268:
[----:B-----5:R-:W-:Y:S01]  /*6ce0*/  FMUL R12, R152, R155 ;  /* 0x0000009b980c7220 */ /* 0x020fe20000400000 */
[----:B------:R-:W-:Y:S01]  /*6cf0*/  ISETP.GT.AND P0, PT, R0, 0x8, P0 ;  /* 0x000000080000780c */ /* 0x000fe20000704270 */
[----:B------:R-:W-:Y:S02]  /*6d00*/  BSSY B1, `(.L_x_270) ;  /* 0x0000005000017945 */ /* 0x000fe40003800000 */
[----:B------:R-:W-:-:S05]  /*6d10*/  FFMA R145, R145, R154, R12 ;  /* 0x0000009a91917223 */ /* 0x000fca000000000c */
[----:B------:R0:W-:Y:S05]  /*6d20*/  @P2 STG.E desc[UR36][R4.64+0x3c4], R145 ;  /* 0x0003c49104002986 */ /* 0x0001ea000c101924 */
[----:B------:R-:W-:Y:S05]  /*6d30*/  @!P0 BRA `(.L_x_271) ;  /* 0x0000000000048947 */ /* 0x000fea0003800000 */
[----:B------:R0:W5:Y:S02]  /*6d40*/  LDG.E.LTC128B R152, desc[UR36][R8.64+0x3c0] ;  /* 0x0003c02408987981 */ /* 0x000164000c1e1920 */
.L_x_271:
[----:B------:R-:W-:Y:S05]  /*6d50*/  BSYNC B1 ;  /* 0x0000000000017941 */ /* 0x000fea0003800000 */
.L_x_270:
        /* <DEDUP_REMOVED lines=8> */
.L_x_273:
[----:B------:R-:W-:Y:S05]  /*6de0*/  BSYNC B1 ;  /* 0x0000000000017941 */ /* 0x000fea0003800000 */
.L_x_272:
        /* <DEDUP_REMOVED lines=8> */
.L_x_275:
[----:B------:R-:W-:Y:S05]  /*6e70*/  BSYNC B1 ;  /* 0x0000000000017941 */ /* 0x000fea0003800000 */
.L_x_274:
[----:B-----5:R-:W-:Y:S01]  /*6e80*/  FMUL R3, R152, R155 ;  /* 0x0000009b98037220 */ /* 0x020fe20000400000 */
[----:B------:R-:W-:Y:S01]  /*6e90*/  ISETP.GT.AND P1, PT, R0, RZ, P0 ;  /* 0x000000ff0000720c */ /* 0x000fe20000724270 */
[----:B------:R-:W-:Y:S02]  /*6ea0*/  BSSY B1, `(.L_x_276) ;  /* 0x0000005000017945 */ /* 0x000fe40003800000 */
[----:B------:R-:W-:-:S05]  /*6eb0*/  FFMA R3, R148, R154, R3 ;  /* 0x0000009a94037223 */ /* 0x000fca0000000003 */
[----:B------:R0:W-:Y:S05]  /*6ec0*/  @P3 STG.E desc[UR36][R4.64+0x3e0], R3 ;  /* 0x0003e00304003986 */ /* 0x0001ea000c101924 */
[----:B------:R-:W-:Y:S05]  /*6ed0*/  @!P1 BRA `(.L_x_277) ;  /* 0x0000000000049947 */ /* 0x000fea0003800000 */
[----:B------:R0:W5:Y:S02]  /*6ee0*/  LDG.E.LTC128B R152, desc[UR36][R6.64+0x3e4] ;  /* 0x0003e42406987981 */ /* 0x000164000c1e1920 */
.L_x_277:
[----:B------:R-:W-:Y:S05]  /*6ef0*/  BSYNC B1 ;  /* 0x0000000000017941 */ /* 0x000fea0003800000 */
.L_x_276:
[----:B0---45:R-:W-:Y:S01]  /*6f00*/  FMUL R6, R152, R155 ;  /* 0x0000009b98067220 */ /* 0x031fe20000400000 */
[----:B------:R-:W-:Y:S01]  /*6f10*/  ISETP.GT.AND P2, PT, R0, 0x8, P2 ;  /* 0x000000080000780c */ /* 0x000fe20001744270 */
[----:B------:R-:W-:Y:S02]  /*6f20*/  BSSY B1, `(.L_x_278) ;  /* 0x0000005000017945 */ /* 0x000fe40003800000 */
[----:B------:R-:W-:-:S05]  /*6f30*/  FFMA R149, R149, R154, R6 ;  /* 0x0000009a95957223 */ /* 0x000fca0000000006 */
[----:B------:R0:W-:Y:S05]  /*6f40*/  @P1 STG.E desc[UR36][R4.64+0x3e4], R149 ;  /* 0x0003e49504001986 */ /* 0x0001ea000c101924 */
[----:B------:R-:W-:Y:S05]  /*6f50*/  @!P2 BRA `(.L_x_279) ;  /* 0x000000000004a947 */ /* 0x000fea0003800000 */
[----:B------:R4:W5:Y:S02]  /*6f60*/  LDG.E.LTC128B R152, desc[UR36][R8.64+0x3e0] ;  /* 0x0003e02408987981 */ /* 0x000964000c1e1920 */
.L_x_279:
[----:B------:R-:W-:Y:S05]  /*6f70*/  BSYNC B1 ;  /* 0x0000000000017941 */ /* 0x000fea0003800000 */
.L_x_278:
[----:B-----5:R-:W-:Y:S01]  /*6f80*/  FMUL R3, R152, R155 ;  /* 0x0000009b98037220 */ /* 0x020fe20000400000 */
[----:B01----:R-:W-:Y:S01]  /*6f90*/  @P2 IMAD.MOV.U32 R4, RZ, RZ, R10 ;  /* 0x000000ffff042224 */ /* 0x003fe200078e000a */
[----:B------:R-:W-:Y:S01]  /*6fa0*/  ISETP.GT.AND P0, PT, R0, 0x8, P0 ;  /* 0x000000080000780c */ /* 0x000fe20000704270 */
[----:B------:R-:W-:Y:S02]  /*6fb0*/  @P2 IMAD.MOV.U32 R5, RZ, RZ, R11 ;  /* 0x000000ffff052224 */ /* 0x000fe400078e000b */
[----:B------:R-:W-:Y:S01]  /*6fc0*/  FFMA R3, R150, R154, R3 ;  /* 0x0000009a96037223 */ /* 0x000fe20000000003 */
[----:B------:R-:W-:Y:S04]  /*6fd0*/  BSSY B1, `(.L_x_280) ;  /* 0x0000004000017945 */ /* 0x000fe80003800000 */
[----:B------:R0:W-:Y:S05]  /*6fe0*/  @P2 STG.E desc[UR36][R4.64+0x3e0], R3 ;  /* 0x0003e00304002986 */ /* 0x0001ea000c101924 */
[----:B------:R-:W-:Y:S05]  /*6ff0*/  @!P0 BRA `(.L_x_281) ;  /* 0x0000000000048947 */ /* 0x000fea0003800000 */
[----:B------:R1:W5:Y:S02]  /*7000*/  LDG.E.LTC128B R152, desc[UR36][R8.64+0x3e4] ;  /* 0x0003e42408987981 */ /* 0x000364000c1e1920 */
.L_x_281:
[----:B------:R-:W-:Y:S05]  /*7010*/  BSYNC B1 ;  /* 0x0000000000017941 */ /* 0x000fea0003800000 */
.L_x_280:
[----:B-----5:R-:W-:-:S04]  /*7020*/  FMUL R152, R152, R155 ;  /* 0x0000009b98987220 */ /* 0x020fc80000400000 */
[----:B------:R-:W-:Y:S01]  /*7030*/  FFMA R151, R151, R154, R152 ;  /* 0x0000009a97977223 */ /* 0x000fe20000000098 */
[----:B------:R-:W-:Y:S06]  /*7040*/  @!P0 BRA `(.L_x_282) ;  /* 0x0000001c00208947 */ /* 0x000fec0003800000 */
[----:B------:R0:W-:Y:S01]  /*7050*/  STG.E desc[UR36][R10.64+0x3e4], R151 ;  /* 0x0003e4970a007986 */ /* 0x0001e2000c101924 */
[----:B------:R-:W-:Y:S05]  /*7060*/  BRA `(.L_x_282) ;  /* 0x0000001c00187947 */ /* 0x000fea0003800000 */
.L_x_29:
[----:B------:R-:W-:Y:S01]  /*7070*/  ISETP.GT.AND P3, PT, R3, 0x1, PT ;  /* 0x000000010300780c */ /* 0x000fe20003f64270 */
[----:B------:R-:W-:Y:S01]  /*7080*/  ULDC.64 UR4, c[0x0][0x5c0] ;  /* 0x0001700000047ab9 */ /* 0x000fe20000000a00 */
[-C--:B------:R-:W-:Y:S01]  /*7090*/  FMUL R9, R24, R154.reuse ;  /* 0x0000009a18097220 */ /* 0x080fe20000400000 */
[----:B------:R-:W-:Y:S01]  /*70a0*/  LEA R4, P1, R162, UR4, 0x2 ;  /* 0x00000004a2047c11 */ /* 0x000fe2000f8210ff */
[-C--:B------:R-:W-:Y:S01]  /*70b0*/  FMUL R25, R25, R154.reuse ;  /* 0x0000009a19197220 */ /* 0x080fe20000400000 */
[----:B------:R-:W-:Y:S01]  /*70c0*/  ISETP.GT.AND P2, PT, R0, RZ, P3 ;  /* 0x000000ff0000720c */ /* 0x000fe20001f44270 */
[-C--:B------:R-:W-:Y:S01]  /*70d0*/  FMUL R27, R27, R154.reuse ;  /* 0x0000009a1b1b7220 */ /* 0x080fe20000400000 */
[----:B------:R-:W-:Y:S01]  /*70e0*/  LEA.HI.X R5, R162, UR5, R169, 0x2, P1 ;  /* 0x00000005a2057c11 */ /* 0x000fe200088f14a9 */
[-C--:B------:R-:W-:Y:S01]  /*70f0*/  FMUL R29, R29, R154.reuse ;  /* 0x0000009a1d1d7220 */ /* 0x080fe20000400000 */
[----:B------:R-:W-:Y:S01]  /*7100*/  ISETP.GT.AND P0, PT, R0, 0x8, P0 ;  /* 0x000000080000780c */ /* 0x000fe20000704270 */
[-C--:B------:R-:W-:Y:S01]  /*7110*/  FMUL R31, R31, R154.reuse ;  /* 0x0000009a1f1f7220 */ /* 0x080fe20000400000 */
[----:B------:R-:W-:Y:S01]  /*7120*/  ISETP.GT.AND P5, PT, R3, 0x8, PT ;  /* 0x000000080300780c */ /* 0x000fe20003fa4270 */
[----:B------:R0:W-:Y:S01]  /*7130*/  @P4 STG.E desc[UR36][R4.64], R9 ;  /* 0x0000000904004986 */ /* 0x0001e2000c101924 */
[C---:B------:R-:W-:Y:S01]  /*7140*/  SHF.L.U64.HI R11, R10.reuse, 0x5, R11 ;  /* 0x000000050a0b7819 */ /* 0x040fe2000001020b */
[----:B------:R-:W-:Y:S01]  /*7150*/  FMUL R33, R33, R154 ;  /* 0x0000009a21217220 */ /* 0x000fe20000400000 */
[----:B------:R-:W-:Y:S01]  /*7160*/  LEA R6, P1, R10, R4, 0x5 ;  /* 0x000000040a067211 */ /* 0x000fe200078228ff */
[-C--:B------:R-:W-:Y:S01]  /*7170*/  FMUL R35, R35, R154.reuse ;  /* 0x0000009a23237220 */ /* 0x080fe20000400000 */
[C---:B------:R-:W-:Y:S01]  /*7180*/  ISETP.GT.AND P3, PT, R0.reuse, 0x8, P3 ;  /* 0x000000080000780c */ /* 0x040fe20001f64270 */
[----:B------:R-:W-:Y:S01]  /*7190*/  @P2 STG.E desc[UR36][R4.64+0x4], R25 ;  /* 0x0000041904002986 */ /* 0x000fe2000c101924 */
[----:B------:R-:W-:Y:S01]  /*71a0*/  ISETP.GT.AND P4, PT, R3, 0x9, PT ;  /* 0x000000090300780c */ /* 0x000fe20003f84270 */
[----:B------:R-:W-:Y:S01]  /*71b0*/  IMAD.X R7, R11, 0x1, R5, P1 ;  /* 0x000000010b077824 */ /* 0x000fe200008e0605 */
[----:B------:R-:W-:Y:S01]  /*71c0*/  ISETP.GT.AND P2, PT, R0, RZ, P5 ;  /* 0x000000ff0000720c */ /* 0x000fe20002f44270 */
[-C--:B------:R-:W-:Y:S01]  /*71d0*/  FMUL R11, R28, R154.reuse ;  /* 0x0000009a1c0b7220 */ /* 0x080fe20000400000 */
[----:B------:R-:W-:Y:S01]  /*71e0*/  ISETP.GT.AND P1, PT, R0, RZ, P4 ;  /* 0x000000ff0000720c */ /* 0x000fe20002724270 */
[-C--:B0-----:R-:W-:Y:S01]  /*71f0*/  FMUL R9, R26, R154.reuse ;  /* 0x0000009a1a097220 */ /* 0x081fe20000400000 */
[C---:B------:R-:W-:Y:S01]  /*7200*/  ISETP.GT.AND P4, PT, R0.reuse, 0x8, P4 ;  /* 0x000000080000780c */ /* 0x040fe20002784270 */
[-C--:B------:R-:W-:Y:S01]  /*7210*/  FMUL R37, R37, R154.reuse ;  /* 0x0000009a25257220 */ /* 0x080fe20000400000 */
[-C--:B------:R-:W-:Y:S01]  /*7220*/  FMUL R39, R39, R154.reuse ;  /* 0x0000009a27277220 */ /* 0x080fe20000400000 */
[-C--:B------:R-:W-:Y:S01]  /*7230*/  FMUL R41, R41, R154.reuse ;  /* 0x0000009a29297220 */ /* 0x080fe20000400000 */
[----:B------:R0:W-:Y:S01]  /*7240*/  @P0 STG.E desc[UR36][R6.64], R9 ;  /* 0x0000000906000986 */ /* 0x0001e2000c101924 */
[C---:B------:R-:W-:Y:S01]  /*7250*/  ISETP.GT.AND P0, PT, R0.reuse, 0x8, P5 ;  /* 0x000000080000780c */ /* 0x040fe20002f04270 */
[-C--:B------:R-:W-:Y:S01]  /*7260*/  FMUL R43, R43, R154.reuse ;  /* 0x0000009a2b2b7220 */ /* 0x080fe20000400000 */
[C---:B------:R-:W-:Y:S01]  /*7270*/  ISETP.GT.AND P5, PT, R3.reuse, 0x10, PT ;  /* 0x000000100300780c */ /* 0x040fe20003fa4270 */
[----:B------:R-:W-:Y:S01]  /*7280*/  @P3 STG.E desc[UR36][R6.64+0x4], R27 ;  /* 0x0000041b06003986 */ /* 0x000fe2000c101924 */
[----:B------:R-:W-:Y:S01]  /*7290*/  ISETP.GT.AND P3, PT, R3, 0x11, PT ;  /* 0x000000110300780c */ /* 0x000fe20003f64270 */
[-C--:B------:R-:W-:Y:S01]  /*72a0*/  FMUL R45, R45, R154.reuse ;  /* 0x0000009a2d2d7220 */ /* 0x080fe20000400000 */
[-C--:B------:R-:W-:Y:S01]  /*72b0*/  FMUL R47, R47, R154.reuse ;  /* 0x0000009a2f2f7220 */ /* 0x080fe20000400000 */
[----:B------:R1:W-:Y:S01]  /*72c0*/  @P2 STG.E desc[UR36][R4.64+0x20], R11 ;  /* 0x0000200b04002986 */ /* 0x0003e2000c101924 */
[----:B------:R-:W-:Y:S01]  /*72d0*/  ISETP.GT.AND P2, PT, R0, RZ, P5 ;  /* 0x000000ff0000720c */ /* 0x000fe20002f44270 */
[-C--:B------:R-:W-:Y:S01]  /*72e0*/  FMUL R49, R49, R154.reuse ;  /* 0x0000009a31317220 */ /* 0x080fe20000400000 */
[-C--:B------:R-:W-:Y:S01]  /*72f0*/  FMUL R51, R51, R154.reuse ;  /* 0x0000009a33337220 */ /* 0x080fe20000400000 */
[----:B------:R-:W-:Y:S01]  /*7300*/  @P1 STG.E desc[UR36][R4.64+0x24], R29 ;  /* 0x0000241d04001986 */ /* 0x000fe2000c101924 */
[-C--:B0-----:R-:W-:Y:S01]  /*7310*/  FMUL R9, R30, R154.reuse ;  /* 0x0000009a1e097220 */ /* 0x081fe20000400000 */
[C---:B------:R-:W-:Y:S01]  /*7320*/  ISETP.GT.AND P1, PT, R0.reuse, RZ, P3 ;  /* 0x000000ff0000720c */ /* 0x040fe20001f24270 */
[-C--:B------:R-:W-:Y:S01]  /*7330*/  FMUL R53, R53, R154.reuse ;  /* 0x0000009a35357220 */ /* 0x080fe20000400000 */
[C---:B------:R-:W-:Y:S01]  /*7340*/  ISETP.GT.AND P3, PT, R0.reuse, 0x8, P3 ;  /* 0x000000080000780c */ /* 0x040fe20001f64270 */
[-C--:B------:R-:W-:Y:S01]  /*7350*/  FMUL R55, R55, R154.reuse ;  /* 0x0000009a37377220 */ /* 0x080fe20000400000 */
[----:B------:R0:W-:Y:S01]  /*7360*/  @P0 STG.E desc[UR36][R6.64+0x20], R9 ;  /* 0x0000200906000986 */ /* 0x0001e2000c101924 */
[----:B------:R-:W-:Y:S01]  /*7370*/  ISETP.GT.AND P0, PT, R0, 0x8, P5 ;  /* 0x000000080000780c */ /* 0x000fe20002f04270 */
[-C--:B-1----:R-:W-:Y:S01]  /*7380*/  FMUL R11, R32, R154.reuse ;  /* 0x0000009a200b7220 */ /* 0x082fe20000400000 */
        /* <DEDUP_REMOVED lines=143> */
[----:B-1----:R-:W-:Y:S01]  /*7c80*/  FMUL R11, R64, R154 ;  /* 0x0000009a400b7220 */ /* 0x002fe20000400000 */
[C---:B------:R-:W-:Y:S01]  /*7c90*/  ISETP.GT.AND P5, PT, R3.reuse, 0x58, PT ;  /* 0x000000580300780c */ /* 0x040fe20003fa4270 */
[----:B------:R-:W-:Y:S01]  /*7ca0*/  @P4 STG.E desc[UR36][R6.64+0x124], R63 ;  /* 0x0001243f06004986 */ /* 0x000fe2000c101924 */
[----:B------:R-:W-:-:S03]  /*7cb0*/  ISETP.GT.AND P4, PT, R3, 0x59, PT ;  /* 0x000000590300780c */ /* 0x000fc60003f84270 */
[----:B------:R1:W-:Y:S01]  /*7cc0*/  @P2 STG.E desc[UR36][R4.64+0x140], R11 ;  /* 0x0001400b04002986 */ /* 0x0003e2000c101924 */
[----:B------:R-:W-:-:S03]  /*7cd0*/  ISETP.GT.AND P2, PT, R0, RZ, P5 ;  /* 0x000000ff0000720c */ /* 0x000fc60002f44270 */
[----:B------:R-:W-:Y:S01]  /*7ce0*/  @P1 STG.E desc[UR36][R4.64+0x144], R65 ;  /* 0x0001444104001986 */ /* 0x000fe2000c101924 */
[-C--:B0-----:R-:W-:Y:S01]  /*7cf0*/  FMUL R9, R66, R154.reuse ;  /* 0x0000009a42097220 */ /* 0x081fe20000400000 */
[C---:B------:R-:W-:Y:S02]  /*7d00*/  ISETP.GT.AND P1, PT, R0.reuse, RZ, P4 ;  /* 0x000000ff0000720c */ /* 0x040fe40002724270 */
[C---:B------:R-:W-:Y:S02]  /*7d10*/  ISETP.GT.AND P4, PT, R0.reuse, 0x8, P4 ;  /* 0x000000080000780c */ /* 0x040fe40002784270 */
        /* <DEDUP_REMOVED lines=93> */
[----:B------:R-:W-:Y:S01]  /*82f0*/  ISETP.GT.AND P1, PT, R0, RZ, P4 ;  /* 0x000000ff0000720c */ /* 0x000fe20002724270 */
[----:B0-----:R-:W-:Y:S01]  /*8300*/  FMUL R9, R98, R154 ;  /* 0x0000009a62097220 */ /* 0x001fe20000400000 */
[----:B------:R-:W-:-:S04]  /*8310*/  ISETP.GT.AND P4, PT, R0, 0x8, P4 ;  /* 0x000000080000780c */ /* 0x000fc80002784270 */
[----:B------:R0:W-:Y:S01]  /*8320*/  @P0 STG.E desc[UR36][R6.64+0x240], R9 ;  /* 0x0002400906000986 */ /* 0x0001e2000c101924 */
[----:B-1----:R-:W-:Y:S01]  /*8330*/  FMUL R11, R100, R154 ;  /* 0x0000009a640b7220 */ /* 0x002fe20000400000 */
[----:B------:R-:W-:Y:S02]  /*8340*/  ISETP.GT.AND P0, PT, R0, 0x8, P5 ;  /* 0x000000080000780c */ /* 0x000fe40002f04270 */
[----:B------:R-:W-:Y:S01]  /*8350*/  @P3 STG.E desc[UR36][R6.64+0x244], R99 ;  /* 0x0002446306003986 */ /* 0x000fe2000c101924 */
[----:B------:R-:W-:-:S03]  /*8360*/  ISETP.GT.AND P5, PT, R3, 0xa0, PT ;  /* 0x000000a00300780c */ /* 0x000fc60003fa4270 */
[----:B------:R1:W-:Y:S01]  /*8370*/  @P2 STG.E desc[UR36][R4.64+0x260], R11 ;  /* 0x0002600b04002986 */ /* 0x0003e2000c101924 */
[----:B------:R-:W-:Y:S02]  /*8380*/  ISETP.GT.AND P2, PT, R3, 0xa1, PT ;  /* 0x000000a10300780c */ /* 0x000fe40003f44270 */
[C---:B------:R-:W-:Y:S01]  /*8390*/  ISETP.GT.AND P3, PT, R0.reuse, RZ, P5 ;  /* 0x000000ff0000720c */ /* 0x040fe20002f64270 */
[----:B------:R-:W-:Y:S01]  /*83a0*/  @P1 STG.E desc[UR36][R4.64+0x264], R101 ;  /* 0x0002646504001986 */ /* 0x000fe2000c101924 */
[----:B------:R-:W-:Y:S01]  /*83b0*/  ISETP.GT.AND P1, PT, R0, RZ, P2 ;  /* 0x000000ff0000720c */ /* 0x000fe20001724270 */
[----:B0-----:R-:W-:Y:S01]  /*83c0*/  FMUL R9, R102, R154 ;  /* 0x0000009a66097220 */ /* 0x001fe20000400000 */
[----:B------:R-:W-:-:S04]  /*83d0*/  ISETP.GT.AND P2, PT, R0, 0x8, P2 ;  /* 0x000000080000780c */ /* 0x000fc80001744270 */
[----:B------:R0:W-:Y:S01]  /*83e0*/  @P0 STG.E desc[UR36][R6.64+0x260], R9 ;  /* 0x0002600906000986 */ /* 0x0001e2000c101924 */
[----:B-1----:R-:W-:Y:S01]  /*83f0*/  FMUL R11, R104, R154 ;  /* 0x0000009a680b7220 */ /* 0x002fe20000400000 */
[----:B------:R-:W-:Y:S02]  /*8400*/  ISETP.GT.AND P0, PT, R0, 0x8, P5 ;  /* 0x000000080000780c */ /* 0x000fe40002f04270 */
[----:B------:R-:W-:Y:S04]  /*8410*/  @P4 STG.E desc[UR36][R6.64+0x264], R103 ;  /* 0x0002646706004986 */ /* 0x000fe8000c101924 */
[----:B------:R1:W-:Y:S01]  /*8420*/  @P3 STG.E desc[UR36][R4.64+0x280], R11 ;  /* 0x0002800b04003986 */ /* 0x0003e2000c101924 */
[----:B------:R-:W-:-:S03]  /*8430*/  ISETP.GT.AND P3, PT, R3, 0xa8, PT ;  /* 0x000000a80300780c */ /* 0x000fc60003f64270 */
[----:B------:R-:W-:Y:S01]  /*8440*/  @P1 STG.E desc[UR36][R4.64+0x284], R105 ;  /* 0x0002846904001986 */ /* 0x000fe2000c101924 */
[----:B------:R-:W-:Y:S01]  /*8450*/  ISETP.GT.AND P1, PT, R3, 0xa9, PT ;  /* 0x000000a90300780c */ /* 0x000fe20003f24270 */
[-C--:B0-----:R-:W-:Y:S01]  /*8460*/  FMUL R9, R106, R154.reuse ;  /* 0x0000009a6a097220 */ /* 0x081fe20000400000 */
[C---:B------:R-:W-:Y:S02]  /*8470*/  ISETP.GT.AND P5, PT, R0.reuse, RZ, P3 ;  /* 0x000000ff0000720c */ /* 0x040fe40001fa4270 */
[----:B------:R-:W-:Y:S02]  /*8480*/  ISETP.GT.AND P4, PT, R0, RZ, P1 ;  /* 0x000000ff0000720c */ /* 0x000fe40000f84270 */
[----:B------:R0:W-:Y:S01]  /*8490*/  @P0 STG.E desc[UR36][R6.64+0x280], R9 ;  /* 0x0002800906000986 */ /* 0x0001e2000c101924 */
[----:B-1----:R-:W-:Y:S01]  /*84a0*/  FMUL R11, R108, R154 ;  /* 0x0000009a6c0b7220 */ /* 0x002fe20000400000 */
[C---:B------:R-:W-:Y:S02]  /*84b0*/  ISETP.GT.AND P3, PT, R0.reuse, 0x8, P3 ;  /* 0x000000080000780c */ /* 0x040fe40001f64270 */
[----:B------:R-:W-:Y:S01]  /*84c0*/  @P2 STG.E desc[UR36][R6.64+0x284], R107 ;  /* 0x0002846b06002986 */ /* 0x000fe2000c101924 */
[----:B------:R-:W-:-:S02]  /*84d0*/  ISETP.GT.AND P1, PT, R0, 0x8, P1 ;  /* 0x000000080000780c */ /* 0x000fc40000f24270 */
[C---:B------:R-:W-:Y:S02]  /*84e0*/  ISETP.GT.AND P0, PT, R3.reuse, 0xb0, PT ;  /* 0x000000b00300780c */ /* 0x040fe40003f04270 */
[C---:B------:R-:W-:Y:S01]  /*84f0*/  ISETP.GT.AND P2, PT, R3.reuse, 0xb1, PT ;  /* 0x000000b10300780c */ /* 0x040fe20003f44270 */
[----:B------:R1:W-:Y:S01]  /*8500*/  @P5 STG.E desc[UR36][R4.64+0x2a0], R11 ;  /* 0x0002a00b04005986 */ /* 0x0003e2000c101924 */
[----:B------:R-:W-:Y:S01]  /*8510*/  ISETP.GT.AND P5, PT, R0, RZ, P0 ;  /* 0x000000ff0000720c */ /* 0x000fe200007a4270 */
[-C--:B0-----:R-:W-:Y:S01]  /*8520*/  FMUL R9, R110, R154.reuse ;  /* 0x0000009a6e097220 */ /* 0x081fe20000400000 */
[C---:B------:R-:W-:Y:S01]  /*8530*/  ISETP.GT.AND P0, PT, R0.reuse, 0x8, P0 ;  /* 0x000000080000780c */ /* 0x040fe20000704270 */
[----:B------:R-:W-:Y:S01]  /*8540*/  @P4 STG.E desc[UR36][R4.64+0x2a4], R109 ;  /* 0x0002a46d04004986 */ /* 0x000fe2000c101924 */
[C---:B------:R-:W-:Y:S02]  /*8550*/  ISETP.GT.AND P4, PT, R0.reuse, RZ, P2 ;  /* 0x000000ff0000720c */ /* 0x040fe40001784270 */
[----:B------:R-:W-:Y:S01]  /*8560*/  ISETP.GT.AND P2, PT, R0, 0x8, P2 ;  /* 0x000000080000780c */ /* 0x000fe20001744270 */
[----:B------:R0:W-:Y:S01]  /*8570*/  @P3 STG.E desc[UR36][R6.64+0x2a0], R9 ;  /* 0x0002a00906003986 */ /* 0x0001e2000c101924 */
[----:B------:R-:W-:Y:S01]  /*8580*/  ISETP.GT.AND P3, PT, R3, 0xb9, PT ;  /* 0x000000b90300780c */ /* 0x000fe20003f64270 */
[----:B-1----:R-:W-:-:S02]  /*8590*/  FMUL R11, R112, R154 ;  /* 0x0000009a700b7220 */ /* 0x002fc40000400000 */
[----:B------:R-:W-:Y:S01]  /*85a0*/  @P1 STG.E desc[UR36][R6.64+0x2a4], R111 ;  /* 0x0002a46f06001986 */ /* 0x000fe2000c101924 */
[----:B------:R-:W-:-:S03]  /*85b0*/  ISETP.GT.AND P1, PT, R3, 0xb8, PT ;  /* 0x000000b80300780c */ /* 0x000fc60003f24270 */
[----:B------:R1:W-:Y:S01]  /*85c0*/  @P5 STG.E desc[UR36][R4.64+0x2c0], R11 ;  /* 0x0002c00b04005986 */ /* 0x0003e2000c101924 */
[----:B------:R-:W-:Y:S01]  /*85d0*/  ISETP.GT.AND P5, PT, R0, RZ, P1 ;  /* 0x000000ff0000720c */ /* 0x000fe20000fa4270 */
[-C--:B0-----:R-:W-:Y:S02]  /*85e0*/  FMUL R9, R114, R154.reuse ;  /* 0x0000009a72097220 */ /* 0x081fe40000400000 */
[----:B------:R-:W-:Y:S01]  /*85f0*/  @P4 STG.E desc[UR36][R4.64+0x2c4], R113 ;  /* 0x0002c47104004986 */ /* 0x000fe2000c101924 */
[C---:B------:R-:W-:Y:S02]  /*8600*/  ISETP.GT.AND P4, PT, R0.reuse, RZ, P3 ;  /* 0x000000ff0000720c */ /* 0x040fe40001f84270 */
[C---:B------:R-:W-:Y:S01]  /*8610*/  ISETP.GT.AND P1, PT, R0.reuse, 0x8, P1 ;  /* 0x000000080000780c */ /* 0x040fe20000f24270 */
[----:B------:R0:W-:Y:S01]  /*8620*/  @P0 STG.E desc[UR36][R6.64+0x2c0], R9 ;  /* 0x0002c00906000986 */ /* 0x0001e2000c101924 */
[C---:B------:R-:W-:Y:S02]  /*8630*/  ISETP.GT.AND P0, PT, R3.reuse, 0xc0, PT ;  /* 0x000000c00300780c */ /* 0x040fe40003f04270 */
[----:B------:R-:W-:Y:S01]  /*8640*/  ISETP.GT.AND P3, PT, R0, 0x8, P3 ;  /* 0x000000080000780c */ /* 0x000fe20001f64270 */
[----:B-1----:R-:W-:Y:S01]  /*8650*/  FMUL R11, R116, R154 ;  /* 0x0000009a740b7220 */ /* 0x002fe20000400000 */
        /* <DEDUP_REMOVED lines=69> */
[----:B------:R-:W-:Y:S02]  /*8ab0*/  ISETP.GT.AND P3, PT, R0, 0x8, P3 ;  /* 0x000000080000780c */ /* 0x000fe40001f64270 */
[C---:B------:R-:W-:Y:S01]  /*8ac0*/  ISETP.GT.AND P0, PT, R3.reuse, 0xf0, PT ;  /* 0x000000f00300780c */ /* 0x040fe20003f04270 */
        /* <DEDUP_REMOVED lines=12> */
[-C--:B-1----:R-:W-:Y:S01]  /*8b90*/  FMUL R11, R144, R154.reuse ;  /* 0x0000009a900b7220 */ /* 0x082fe20000400000 */
[----:B------:R-:W-:Y:S01]  /*8ba0*/  @P3 STG.E desc[UR36][R6.64+0x3a4], R143 ;  /* 0x0003a48f06003986 */ /* 0x000fe2000c101924 */
[----:B------:R-:W-:Y:S01]  /*8bb0*/  ISETP.GT.AND P3, PT, R3, 0xf8, PT ;  /* 0x000000f80300780c */ /* 0x000fe20003f64270 */
[----:B------:R-:W-:-:S02]  /*8bc0*/  FMUL R3, R146, R154 ;  /* 0x0000009a92037220 */ /* 0x000fc40000400000 */
[----:B------:R1:W-:Y:S01]  /*8bd0*/  @P5 STG.E desc[UR36][R4.64+0x3c0], R11 ;  /* 0x0003c00b04005986 */ /* 0x0003e2000c101924 */
[C---:B------:R-:W-:Y:S02]  /*8be0*/  ISETP.GT.AND P5, PT, R0.reuse, RZ, P3 ;  /* 0x000000ff0000720c */ /* 0x040fe40001fa4270 */
[C---:B------:R-:W-:Y:S01]  /*8bf0*/  ISETP.GT.AND P3, PT, R0.reuse, 0x8, P3 ;  /* 0x000000080000780c */ /* 0x040fe20001f64270 */
[----:B------:R-:W-:Y:S01]  /*8c00*/  @P4 STG.E desc[UR36][R4.64+0x3c4], R145 ;  /* 0x0003c49104004986 */ /* 0x000fe2000c101924 */
[----:B------:R-:W-:Y:S01]  /*8c10*/  ISETP.GT.AND P4, PT, R0, RZ, P1 ;  /* 0x000000ff0000720c */ /* 0x000fe20000f84270 */
[-C--:B0-----:R-:W-:Y:S01]  /*8c20*/  FMUL R9, R148, R154.reuse ;  /* 0x0000009a94097220 */ /* 0x081fe20000400000 */
[----:B------:R-:W-:Y:S01]  /*8c30*/  ISETP.GT.AND P1, PT, R0, 0x8, P1 ;  /* 0x000000080000780c */ /* 0x000fe20000f24270 */
[----:B------:R-:W-:Y:S04]  /*8c40*/  @P0 STG.E desc[UR36][R6.64+0x3c0], R3 ;  /* 0x0003c00306000986 */ /* 0x000fe8000c101924 */
[----:B------:R-:W-:Y:S01]  /*8c50*/  @P2 STG.E desc[UR36][R6.64+0x3c4], R147 ;  /* 0x0003c49306002986 */ /* 0x000fe2000c101924 */
[----:B-1----:R-:W-:-:S03]  /*8c60*/  FMUL R11, R150, R154 ;  /* 0x0000009a960b7220 */ /* 0x002fc60000400000 */
[----:B------:R-:W-:Y:S04]  /*8c70*/  @P5 STG.E desc[UR36][R4.64+0x3e0], R9 ;  /* 0x0003e00904005986 */ /* 0x000fe8000c101924 */
[----:B------:R0:W-:Y:S02]  /*8c80*/  @P4 STG.E desc[UR36][R4.64+0x3e4], R149 ;  /* 0x0003e49504004986 */ /* 0x0001e4000c101924 */
[----:B0-----:R-:W-:Y:S02]  /*8c90*/  @P3 IMAD.MOV.U32 R4, RZ, RZ, R6 ;  /* 0x000000ffff043224 */ /* 0x001fe400078e0006 */
[----:B------:R-:W-:-:S05]  /*8ca0*/  @P3 IMAD.MOV.U32 R5, RZ, RZ, R7 ;  /* 0x000000ffff053224 */ /* 0x000fca00078e0007 */
[----:B------:R0:W-:Y:S04]  /*8cb0*/  @P3 STG.E desc[UR36][R4.64+0x3e0], R11 ;  /* 0x0003e00b04003986 */ /* 0x0001e8000c101924 */
[----:B------:R0:W-:Y:S02]  /*8cc0*/  @P1 STG.E desc[UR36][R6.64+0x3e4], R151 ;  /* 0x0003e49706001986 */ /* 0x0001e4000c101924 */
.L_x_282:
[----:B------:R-:W-:Y:S05]  /*8cd0*/  BSYNC B0 ;  /* 0x0000000000007941 */ /* 0x000fea0003800000 */
.L_x_28:
[----:B------:R-:W-:Y:S01]  /*8ce0*/  ULDC UR4, c[0x0][0xc] ;  /* 0x0000030000047ab9 */ /* 0x000fe20000000800 */
[----:B------:R-:W-:Y:S01]  /*8cf0*/  ULDC UR5, c[0x0][0x10] ;  /* 0x0000040000057ab9 */ /* 0x000fe20000000800 */
[----:B0-----:R-:W0:Y:S01]  /*8d00*/  LDC R3, c[0x0][0x14] ;  /* 0x00000500ff037b82 */ /* 0x001e220000000800 */
[----:B------:R-:W-:Y:S01]  /*8d10*/  UIMAD.WIDE.U32 UR4, UR4, UR5, URZ ;  /* 0x00000005040472a5 */ /* 0x000fe2000f8e003f */
[----:B------:R-:W-:Y:S01]  /*8d20*/  PRMT R0, RZ, 0x7610, R0 ;  /* 0x00007610ff007816 */ /* 0x000fe20000000000 */
[----:B------:R-:W-:Y:S02]  /*8d30*/  IMAD.MOV.U32 R152, RZ, RZ, -0x1 ;  /* 0xffffffffff987424 */ /* 0x000fe400078e00ff */
[----:B------:R-:W-:Y:S02]  /*8d40*/  IMAD.MOV.U32 R23, RZ, RZ, -0x1 ;  /* 0xffffffffff177424 */ /* 0x000fe400078e00ff */
[----:B0-----:R-:W-:-:S04]  /*8d50*/  IMAD.WIDE.U32 R16, R3, UR4, R16 ;  /* 0x0000000403107c25 */ /* 0x001fc8000f8e0010 */
[----:B------:R-:W-:Y:S01]  /*8d60*/  IMAD R3, R3, UR5, RZ ;  /* 0x0000000503037c24 */ /* 0x000fe2000f8e02ff */
[----:B------:R-:W-:Y:S02]  /*8d70*/  ULDC.64 UR4, c[0x0][0x650] ;  /* 0x0001940000047ab9 */ /* 0x000fe40000000a00 */
[----:B------:R-:W-:Y:S01]  /*8d80*/  ISETP.GE.U32.AND P0, PT, R16, UR4, PT ;  /* 0x0000000410007c0c */ /* 0x000fe2000bf06070 */
[----:B------:R-:W-:-:S05]  /*8d90*/  IMAD.IADD R17, R17, 0x1, R3 ;  /* 0x0000000111117824 */ /* 0x000fca00078e0203 */
[----:B------:R-:W-:-:S13]  /*8da0*/  ISETP.GE.U32.AND.EX P0, PT, R17, UR5, PT, P0 ;  /* 0x0000000511007c0c */ /* 0x000fda000bf06100 */
[----:B------:R-:W-:Y:S05]  /*8db0*/  @P0 BRA `(.L_x_283) ;  /* 0x0000000400640947 */ /* 0x000fea0003800000 */
[----:B------:R-:W0:Y:S01]  /*8dc0*/  S2R R12, SR_CTAID.X ;  /* 0x00000000000c7919 */ /* 0x000e220000002500 */
[----:B---3--:R-:W3:Y:S01]  /*8dd0*/  LDC.64 R10, c[0x0][0x628] ;  /* 0x00018a00ff0a7b82 */ /* 0x008ee20000000a00 */
[----:B------:R-:W-:Y:S01]  /*8de0*/  ULDC UR4, c[0x0][0x150] ;  /* 0x0000540000047ab9 */ /* 0x000fe20000000800 */
[----:B-12-4-:R-:W-:Y:S01]  /*8df0*/  IMAD.MOV.U32 R8, RZ, RZ, R16 ;  /* 0x000000ffff087224 */ /* 0x016fe200078e0010 */
[----:B------:R-:W1:Y:S01]  /*8e00*/  S2R R24, SR_CTAID.Y ;  /* 0x0000000000187919 */ /* 0x000e620000002600 */
[----:B------:R-:W-:-:S04]  /*8e10*/  IMAD.MOV.U32 R9, RZ, RZ, R17 ;  /* 0x000000ffff097224 */ /* 0x000fc800078e0011 */
[----:B------:R-:W2:Y:S08]  /*8e20*/  LDC R21, c[0x0][0x144] ;  /* 0x00005100ff157b82 */ /* 0x000eb00000000800 */
[----:B------:R-:W4:Y:S08]  /*8e30*/  LDC R0, c[0x0][0x630] ;  /* 0x00018c00ff007b82 */ /* 0x000f300000000800 */
[----:B------:R-:W1:Y:S01]  /*8e40*/  LDC.64 R14, c[0x0][0x620] ;  /* 0x00018800ff0e7b82 */ /* 0x000e620000000a00 */
[----:B---3--:R-:W-:-:S04]  /*8e50*/  ISETP.NE.U32.AND P0, PT, R10, RZ, PT ;  /* 0x000000ff0a00720c */ /* 0x008fc80003f05070 */
[----:B------:R-:W-:Y:S02]  /*8e60*/  ISETP.NE.AND.EX P0, PT, R11, RZ, PT, P0 ;  /* 0x000000ff0b00720c */ /* 0x000fe40003f05300 */
[----:B0-----:R-:W-:-:S05]  /*8e70*/  I2FP.F32.U32 R3, R12 ;  /* 0x0000000c00037245 */ /* 0x001fca0000201000 */
[----:B------:R-:W-:-:S04]  /*8e80*/  FMUL R3, R3, UR4 ;  /* 0x0000000403037c20 */ /* 0x000fc80008400000 */
[----:B------:R0:W3:Y:S02]  /*8e90*/  F2I.U32.TRUNC.NTZ R20, R3 ;  /* 0x0000000300147305 */ /* 0x0000e4000020f000 */
[----:B--2-4-:R-:W-:Y:S05]  /*8ea0*/  @!P0 BRA `(.L_x_284) ;  /* 0x0000000000288947 */ /* 0x014fea0003800000 */
[----:B0-----:R-:W0:Y:S02]  /*8eb0*/  LDC R3, c[0x0][0x634] ;  /* 0x00018d00ff037b82 */ /* 0x001e240000000800 */
        /* <DEDUP_REMOVED lines=9> */
.L_x_284:
[----:B------:R-:W2:Y:S01]  /*8f50*/  LDC.64 R30, c[0x0][0x640] ;  /* 0x00019000ff1e7b82 */ /* 0x000ea20000000a00 */
[-CC-:B------:R-:W-:Y:S01]  /*8f60*/  SHF.R.U64 R23, R8, R0.reuse, R9.reuse ;  /* 0x0000000008177219 */ /* 0x180fe20000001209 */
[----:B---3--:R-:W-:Y:S01]  /*8f70*/  IMAD.MOV R20, RZ, RZ, -R20 ;  /* 0x000000ffff147224 */ /* 0x008fe200078e0a14 */
[----:B------:R-:W-:Y:S01]  /*8f80*/  SHF.R.U32.HI R0, RZ, R0, R9 ;  /* 0x00000000ff007219 */ /* 0x000fe20000011609 */
[----:B------:R-:W-:Y:S01]  /*8f90*/  ULDC UR4, c[0x0][0x154] ;  /* 0x0000550000047ab9 */ /* 0x000fe20000000800 */
[----:B0-----:R-:W-:Y:S01]  /*8fa0*/  IADD3 R3, P0, RZ, -R23, RZ ;  /* 0x80000017ff037210 */ /* 0x001fe20007f1e0ff */
[----:B------:R-:W-:Y:S02]  /*8fb0*/  IMAD R26, R21, R20, R12 ;  /* 0x00000014151a7224 */ /* 0x000fe400078e020c */
[----:B------:R-:W0:Y:S01]  /*8fc0*/  LDC R6, c[0x0][0x618] ;  /* 0x00018600ff067b82 */ /* 0x000e220000000800 */
[----:B------:R-:W-:Y:S02]  /*8fd0*/  IMAD.MOV.U32 R7, RZ, RZ, 0x1 ;  /* 0x00000001ff077424 */ /* 0x000fe400078e00ff */
[----:B------:R-:W-:-:S04]  /*8fe0*/  IMAD.X R5, RZ, RZ, ~R0, P0 ;  /* 0x000000ffff057224 */ /* 0x000fc800000e0e00 */
[-C--:B-1----:R-:W-:Y:S01]  /*8ff0*/  IMAD R0, R5, R14.reuse, RZ ;  /* 0x0000000e05007224 */ /* 0x082fe200078e02ff */
[----:B------:R-:W1:Y:S01]  /*9000*/  LDC R8, c[0x0][0x608] ;  /* 0x00018200ff087b82 */ /* 0x000e620000000800 */
[----:B------:R-:W-:-:S04]  /*9010*/  IMAD.WIDE.U32 R4, R3, R14, R16 ;  /* 0x0000000e03047225 */ /* 0x000fc800078e0010 */
[----:B------:R-:W-:Y:S01]  /*9020*/  IMAD R3, R3, R15, R0 ;  /* 0x0000000f03037224 */ /* 0x000fe200078e0200 */
[----:B------:R-:W-:Y:S02]  /*9030*/  I2FP.F32.U32 R0, R24 ;  /* 0x0000001800007245 */ /* 0x000fe40000201000 */
[----:B------:R-:W3:Y:S01]  /*9040*/  LDC R28, c[0x0][0x658] ;  /* 0x00019600ff1c7b82 */ /* 0x000ee20000000800 */
[----:B------:R-:W-:Y:S01]  /*9050*/  IMAD.IADD R3, R5, 0x1, R3 ;  /* 0x0000000105037824 */ /* 0x000fe200078e0203 */
[----:B--2---:R-:W-:Y:S01]  /*9060*/  ISETP.NE.U32.AND P0, PT, R30, RZ, PT ;  /* 0x000000ff1e00720c */ /* 0x004fe20003f05070 */
[----:B------:R-:W-:Y:S01]  /*9070*/  FMUL R0, R0, UR4 ;  /* 0x0000000400007c20 */ /* 0x000fe20008400000 */
[----:B------:R-:W-:Y:S02]  /*9080*/  IMAD.MOV.U32 R5, RZ, RZ, -0x1 ;  /* 0xffffffffff057424 */ /* 0x000fe400078e00ff */
[----:B------:R-:W-:Y:S01]  /*9090*/  ISETP.NE.AND.EX P0, PT, R31, RZ, PT, P0 ;  /* 0x000000ff1f00720c */ /* 0x000fe20003f05300 */
[----:B------:R2:W4:Y:S01]  /*90a0*/  F2I.U32.TRUNC.NTZ R13, R0 ;  /* 0x00000000000d7305 */ /* 0x000522000020f000 */
[----:B------:R-:W2:Y:S01]  /*90b0*/  LDC R15, c[0x0][0x148] ;  /* 0x00005200ff0f7b82 */ /* 0x000ea20000000800 */
[----:B0-----:R-:W-:-:S02]  /*90c0*/  SHF.R.U64 R12, R4, R6, R3 ;  /* 0x00000006040c7219 */ /* 0x001fc40000001203 */
[----:B------:R-:W-:-:S05]  /*90d0*/  SHF.R.U32.HI R3, RZ, R6, R3 ;  /* 0x00000006ff037219 */ /* 0x000fca0000011603 */
[----:B------:R-:W0:Y:S01]  /*90e0*/  LDC R20, c[0x0][0x600] ;  /* 0x00018000ff147b82 */ /* 0x000e220000000800 */
[-CC-:B-1----:R-:W-:Y:S02]  /*90f0*/  SHF.R.U64 R10, R12, R8.reuse, R3.reuse ;  /* 0x000000080c0a7219 */ /* 0x182fe40000001203 */
[----:B------:R-:W-:-:S05]  /*9100*/  SHF.R.U32.HI R3, RZ, R8, R3 ;  /* 0x00000008ff037219 */ /* 0x000fca0000011603 */
[----:B------:R-:W1:Y:S01]  /*9110*/  LDC R21, c[0x0][0x648] ;  /* 0x00019200ff157b82 */ /* 0x000e620000000800 */
[-C--:B---3--:R-:W-:Y:S02]  /*9120*/  SHF.L.U32 R4, R5, R28.reuse, RZ ;  /* 0x0000001c05047219 */ /* 0x088fe400000006ff */
[-CC-:B------:R-:W-:Y:S02]  /*9130*/  SHF.R.U64 R14, R10, R28.reuse, R3.reuse ;  /* 0x0000001c0a0e7219 */ /* 0x180fe40000001203 */
[----:B------:R-:W-:Y:S02]  /*9140*/  SHF.R.U32.HI R5, RZ, R28, R3 ;  /* 0x0000001cff057219 */ /* 0x000fe40000011603 */
[----:B------:R-:W-:Y:S01]  /*9150*/  LOP3.LUT R153, RZ, R4, RZ, 0x33, !PT ;  /* 0x00000004ff997212 */ /* 0x000fe200078e33ff */
[----:B------:R-:W3:Y:S01]  /*9160*/  LDC R25, c[0x0][0x638] ;  /* 0x00018e00ff197b82 */ /* 0x000ee20000000800 */
[----:B------:R-:W-:Y:S01]  /*9170*/  SHF.L.U32 R28, R7, R28, RZ ;  /* 0x0000001c071c7219 */ /* 0x000fe200000006ff */
[----:B------:R-:W-:-:S06]  /*9180*/  IMAD.MOV.U32 R4, RZ, RZ, R14 ;  /* 0x000000ffff047224 */ /* 0x000fcc00078e000e */
[----:B------:R-:W0:Y:S01]  /*9190*/  LDC R27, c[0x0][0x610] ;  /* 0x00018400ff1b7b82 */ /* 0x000e220000000800 */
[----:B----4-:R-:W-:Y:S05]  /*91a0*/  @!P0 BRA `(.L_x_285) ;  /* 0x0000000000288947 */ /* 0x010fea0003800000 */
[----:B------:R-:W4:Y:S02]  /*91b0*/  LDC R3, c[0x0][0x64c] ;  /* 0x00019300ff037b82 */ /* 0x000f240000000800 */
[----:B----4-:R-:W-:-:S05]  /*91c0*/  IADD3 R3, P0, R14, R3, RZ ;  /* 0x000000030e037210 */ /* 0x010fca0007f1e0ff */
        /* <DEDUP_REMOVED lines=8> */
.L_x_285:
[----:B------:R-:W-:Y:S01]  /*9250*/  ISETP.NE.AND P0, PT, R2, 0x1, PT ;  /* 0x000000010200780c */ /* 0x000fe20003f05270 */
[----:B------:R-:W-:Y:S01]  /*9260*/  IMAD.MOV R13, RZ, RZ, -R13 ;  /* 0x000000ffff0d7224 */ /* 0x000fe200078e0a0d */
[----:B-12---:R-:W-:Y:S01]  /*9270*/  SHF.R.U64 R0, R4, R21, R5 ;  /* 0x0000001504007219 */ /* 0x006fe20000001205 */
[----:B0-----:R-:W-:Y:S01]  /*9280*/  VIADD R5, R20, 0xffffffff ;  /* 0xffffffff14057836 */ /* 0x001fe20000000000 */
[----:B------:R-:W-:-:S03]  /*9290*/  LOP3.LUT R153, R10, R153, RZ, 0xc0, !PT ;  /* 0x000000990a997212 */ /* 0x000fc600078ec0ff */
[----:B------:R-:W-:Y:S01]  /*92a0*/  IMAD.MOV R3, RZ, RZ, -R0 ;  /* 0x000000ffff037224 */ /* 0x000fe200078e0a00 */
[----:B------:R-:W-:Y:S01]  /*92b0*/  LOP3.LUT R5, R12, R5, RZ, 0xc0, !PT ;  /* 0x000000050c057212 */ /* 0x000fe200078ec0ff */
[----:B------:R-:W-:Y:S02]  /*92c0*/  IMAD R153, R28, R0, R153 ;  /* 0x000000001c997224 */ /* 0x000fe400078e0299 */
[----:B---3--:R-:W-:Y:S02]  /*92d0*/  IMAD R0, R3, R25, R14 ;  /* 0x0000001903007224 */ /* 0x008fe400078e020e */
[----:B------:R-:W-:Y:S02]  /*92e0*/  @P0 IMAD R26, R15, R13, R24 ;  /* 0x0000000d0f1a0224 */ /* 0x000fe400078e0218 */
[----:B------:R-:W-:Y:S02]  /*92f0*/  IMAD R4, R0, R20, R5 ;  /* 0x0000001400047224 */ /* 0x000fe400078e0205 */
[----:B------:R-:W-:-:S02]  /*9300*/  IMAD R153, R153, R27, R26 ;  /* 0x0000001b99997224 */ /* 0x000fc400078e021a */
[----:B------:R-:W-:-:S03]  /*9310*/  IMAD.MOV.U32 R3, RZ, RZ, 0x1 ;  /* 0x00000001ff037424 */ /* 0x000fc600078e00ff */
[----:B------:R-:W-:Y:S02]  /*9320*/  SEL R152, R4, R153, !P0 ;  /* 0x0000009904987207 */ /* 0x000fe40004000000 */
[----:B------:R-:W-:Y:S02]  /*9330*/  PRMT R0, R3, 0x7610, R0 ;  /* 0x0000761003007816 */ /* 0x000fe40000000000 */
[----:B------:R-:W-:-:S07]  /*9340*/  SEL R153, R153, R4, !P0 ;  /* 0x0000000499997207 */ /* 0x000fce0004000000 */
.L_x_283:
[----:B------:R-:W-:-:S13]  /*9350*/  LOP3.LUT P0, RZ, R0, 0xff, RZ, 0xc0, !PT ;  /* 0x000000ff00ff7812 */ /* 0x000fda000780c0ff */
[----:B------:R-:W-:Y:S05]  /*9360*/  @P0 BRA `(.L_x_286) ;  /* 0xffffff7c00000947 */ /* 0x000fea000383ffff */
[----:B------:R-:W-:Y:S05]  /*9370*/  EXIT ;  /* 0x000000000000794d */ /* 0x000fea0003800000 */
.L_x_3:
[----:B0-----:R-:W-:Y:S01]  /*9380*/  ULDC.64 UR4, c[0x0][0x650] ;  /* 0x0001940000047ab9 */ /* 0x001fe20000000a00 */
        /* <DEDUP_REMOVED lines=25> */
.L_x_288:
[--C-:B------:R-:W-:Y:S01]  /*9520*/  SHF.R.U64 R12, R10, R14, R11.reuse ;  /* 0x0000000e0a0c7219 */ /* 0x100fe2000000120b */
[----:B------:R-:W0:Y:S01]  /*9530*/  LDC R22, c[0x0][0x618] ;  /* 0x00018600ff167b82 */ /* 0x000e220000000800 */
[----:B------:R-:W-:Y:S01]  /*9540*/  I2FP.F32.U32 R6, R4 ;  /* 0x0000000400067245 */ /* 0x000fe20000201000 */
[----:B------:R-:W-:Y:S01]  /*9550*/  ULDC UR4, c[0x0][0x150] ;  /* 0x0000540000047ab9 */ /* 0x000fe20000000800 */
[----:B------:R-:W-:Y:S02]  /*9560*/  SHF.R.U32.HI R5, RZ, R14, R11 ;  /* 0x0000000eff057219 */ /* 0x000fe4000001160b */
[----:B------:R-:W-:Y:S01]  /*9570*/  IADD3 R9, P0, RZ, -R12, RZ ;  /* 0x8000000cff097210 */ /* 0x000fe20007f1e0ff */
[----:B------:R-:W-:Y:S01]  /*9580*/  FMUL R11, R6, UR4 ;  /* 0x00000004060b7c20 */ /* 0x000fe20008400000 */
[----:B------:R-:W-:Y:S01]  /*9590*/  ULDC UR4, c[0x0][0x154] ;  /* 0x0000550000047ab9 */ /* 0x000fe20000000800 */
[----:B------:R-:W1:Y:S02]  /*95a0*/  LDC.64 R24, c[0x0][0x640] ;  /* 0x00019000ff187b82 */ /* 0x000e640000000a00 */
[----:B------:R-:W-:-:S02]  /*95b0*/  IMAD.X R5, RZ, RZ, ~R5, P0 ;  /* 0x000000ffff057224 */ /* 0x000fc400000e0e05 */
[----:B------:R-:W2:Y:S01]  /*95c0*/  F2I.U32.TRUNC.NTZ R11, R11 ;  /* 0x0000000b000b7305 */ /* 0x000ea2000020f000 */
[----:B------:R-:W-:-:S03]  /*95d0*/  IMAD.WIDE.U32 R6, R9, R20, R16 ;  /* 0x0000001409067225 */ /* 0x000fc600078e0010 */
[----:B------:R-:W3:Y:S01]  /*95e0*/  LDC R13, c[0x0][0x144] ;  /* 0x00005100ff0d7b82 */ /* 0x000ee20000000800 */
[----:B------:R-:W-:-:S04]  /*95f0*/  IMAD R8, R5, R20, RZ ;  /* 0x0000001405087224 */ /* 0x000fc800078e02ff */
[----:B------:R-:W-:Y:S02]  /*9600*/  IMAD R5, R9, R21, R8 ;  /* 0x0000001509057224 */ /* 0x000fe400078e0208 */
[----:B------:R-:W-:Y:S01]  /*9610*/  IMAD.MOV.U32 R8, RZ, RZ, -0x1 ;  /* 0xffffffffff087424 */ /* 0x000fe200078e00ff */
[----:B------:R-:W4:Y:S01]  /*9620*/  LDC R14, c[0x0][0x608] ;  /* 0x00018200ff0e7b82 */ /* 0x000f220000000800 */
[----:B------:R-:W-:Y:S01]  /*9630*/  IMAD.IADD R5, R7, 0x1, R5 ;  /* 0x0000000107057824 */ /* 0x000fe200078e0205 */
[----:B------:R-:W-:-:S04]  /*9640*/  I2FP.F32.U32 R7, R3 ;  /* 0x0000000300077245 */ /* 0x000fc80000201000 */
[-C--:B0-----:R-:W-:Y:S01]  /*9650*/  SHF.R.U64 R10, R6, R22.reuse, R5 ;  /* 0x00000016060a7219 */ /* 0x081fe20000001205 */
[----:B--2---:R-:W-:Y:S01]  /*9660*/  IMAD.MOV R6, RZ, RZ, -R11 ;  /* 0x000000ffff067224 */ /* 0x004fe200078e0a0b */
[----:B------:R-:W0:Y:S01]  /*9670*/  LDC R9, c[0x0][0x658] ;  /* 0x00019600ff097b82 */ /* 0x000e220000000800 */
[----:B-1----:R-:W-:Y:S01]  /*9680*/  ISETP.NE.U32.AND P0, PT, R24, RZ, PT ;  /* 0x000000ff1800720c */ /* 0x002fe20003f05070 */
[----:B------:R-:W-:Y:S01]  /*9690*/  FMUL R7, R7, UR4 ;  /* 0x0000000407077c20 */ /* 0x000fe20008400000 */
[----:B------:R-:W-:Y:S02]  /*96a0*/  SHF.R.U32.HI R5, RZ, R22, R5 ;  /* 0x00000016ff057219 */ /* 0x000fe40000011605 */
[----:B------:R-:W-:-:S03]  /*96b0*/  ISETP.NE.AND.EX P0, PT, R25, RZ, PT, P0 ;  /* 0x000000ff1900720c */ /* 0x000fc60003f05300 */
[----:B------:R-:W1:Y:S01]  /*96c0*/  LDC R20, c[0x0][0x148] ;  /* 0x00005200ff147b82 */ /* 0x000e620000000800 */
[----:B---3--:R-:W-:Y:S02]  /*96d0*/  IMAD R23, R13, R6, R4 ;  /* 0x000000060d177224 */ /* 0x008fe400078e0204 */
[----:B------:R-:W-:-:S05]  /*96e0*/  IMAD.MOV.U32 R6, RZ, RZ, 0x1 ;  /* 0x00000001ff067424 */ /* 0x000fca00078e00ff */
[----:B------:R-:W2:Y:S01]  /*96f0*/  LDC R21, c[0x0][0x600] ;  /* 0x00018000ff157b82 */ /* 0x000ea20000000800 */
[-CC-:B----4-:R-:W-:Y:S02]  /*9700*/  SHF.R.U64 R13, R10, R14.reuse, R5.reuse ;  /* 0x0000000e0a0d7219 */ /* 0x190fe40000001205 */
[----:B------:R-:W-:Y:S02]  /*9710*/  SHF.R.U32.HI R4, RZ, R14, R5 ;  /* 0x0000000eff047219 */ /* 0x000fe40000011605 */
[----:B------:R3:W4:Y:S03]  /*9720*/  F2I.U32.TRUNC.NTZ R14, R7 ;  /* 0x00000007000e7305 */ /* 0x000726000020f000 */
[----:B------:R-:W1:Y:S01]  /*9730*/  LDC R26, c[0x0][0x648] ;  /* 0x00019200ff1a7b82 */ /* 0x000e620000000800 */
[-C--:B0-----:R-:W-:Y:S02]  /*9740*/  SHF.R.U64 R15, R13, R9.reuse, R4 ;  /* 0x000000090d0f7219 */ /* 0x081fe40000001204 */
[----:B------:R-:W-:-:S02]  /*9750*/  SHF.L.U32 R8, R8, R9, RZ ;  /* 0x0000000908087219 */ /* 0x000fc400000006ff */
[-C--:B------:R-:W-:Y:S01]  /*9760*/  SHF.R.U32.HI R5, RZ, R9.reuse, R4 ;  /* 0x00000009ff057219 */ /* 0x080fe20000011604 */
[----:B------:R-:W-:Y:S01]  /*9770*/  IMAD.MOV.U32 R4, RZ, RZ, R15 ;  /* 0x000000ffff047224 */ /* 0x000fe200078e000f */
[----:B------:R-:W-:Y:S01]  /*9780*/  SHF.L.U32 R22, R6, R9, RZ ;  /* 0x0000000906167219 */ /* 0x000fe200000006ff */
[----:B------:R-:W0:Y:S01]  /*9790*/  LDC R27, c[0x0][0x638] ;  /* 0x00018e00ff1b7b82 */ /* 0x000e220000000800 */
[----:B------:R-:W-:-:S07]  /*97a0*/  LOP3.LUT R28, RZ, R8, RZ, 0x33, !PT ;  /* 0x00000008ff1c7212 */ /* 0x000fce00078e33ff */
        /* <DEDUP_REMOVED lines=12> */
.L_x_289:
[----:B------:R-:W-:Y:S01]  /*9870*/  ISETP.NE.AND P0, PT, R2, 0x1, PT ;  /* 0x000000010200780c */ /* 0x000fe20003f05270 */
[----:B--2---:R-:W-:Y:S01]  /*9880*/  VIADD R7, R21, 0xffffffff ;  /* 0xffffffff15077836 */ /* 0x004fe20000000000 */
[----:B-1----:R-:W-:Y:S01]  /*9890*/  SHF.R.U64 R5, R4, R26, R5 ;  /* 0x0000001a04057219 */ /* 0x002fe20000001205 */
[----:B------:R-:W-:Y:S01]  /*98a0*/  IMAD.MOV R14, RZ, RZ, -R14 ;  /* 0x000000ffff0e7224 */ /* 0x000fe200078e0a0e */
[----:B------:R-:W-:Y:S01]  /*98b0*/  LOP3.LUT R4, R13, R28, RZ, 0xc0, !PT ;  /* 0x0000001c0d047212 */ /* 0x000fe200078ec0ff */
[----:B------:R-:W-:Y:S01]  /*98c0*/  IMAD.MOV.U32 R8, RZ, RZ, R12 ;  /* 0x000000ffff087224 */ /* 0x000fe200078e000c */
[----:B------:R-:W-:Y:S01]  /*98d0*/  LOP3.LUT R10, R10, R7, RZ, 0xc0, !PT ;  /* 0x000000070a0a7212 */ /* 0x000fe200078ec0ff */
[----:B------:R-:W-:Y:S02]  /*98e0*/  IMAD.MOV R6, RZ, RZ, -R5 ;  /* 0x000000ffff067224 */ /* 0x000fe400078e0a05 */
[----:B------:R-:W-:-:S04]  /*98f0*/  IMAD R4, R22, R5, R4 ;  /* 0x0000000516047224 */ /* 0x000fc800078e0204 */
[----:B------:R-:W-:Y:S02]  /*9900*/  @P0 IMAD R23, R20, R14, R3 ;  /* 0x0000000e14170224 */ /* 0x000fe400078e0203 */
[----:B0-----:R-:W-:Y:S02]  /*9910*/  IMAD R3, R6, R27, R15 ;  /* 0x0000001b06037224 */ /* 0x001fe400078e020f */
[----:B------:R-:W-:Y:S02]  /*9920*/  IMAD R7, R4, R29, R23 ;  /* 0x0000001d04077224 */ /* 0x000fe400078e0217 */
[----:B------:R-:W-:Y:S02]  /*9930*/  IMAD R4, R3, R21, R10 ;  /* 0x0000001503047224 */ /* 0x000fe400078e020a */
[----:B------:R-:W-:-:S03]  /*9940*/  IMAD.MOV.U32 R6, RZ, RZ, 0x1 ;  /* 0x00000001ff067424 */ /* 0x000fc600078e00ff */
[----:B------:R-:W-:Y:S02]  /*9950*/  SEL R9, R4, R7, !P0 ;  /* 0x0000000704097207 */ /* 0x000fe40004000000 */
[----:B------:R-:W-:-:S07]  /*9960*/  SEL R7, R7, R4, !P0 ;  /* 0x0000000407077207 */ /* 0x000fce0004000000 */
.L_x_287:
[----:B------:R-:W-:-:S08]  /*9970*/  NOP ;  /* 0x0000000000007918 */ /* 0x000fd00000000000 */
[----:B------:R-:W0:-:S00]  /*9980*/  USETMAXREG.DEALLOC.CTAPOOL 0x28 ;  /* 0x00000028000079c8 */ /* 0x000e0000080e0500 */
[----:B0-----:R-:W-:-:S13]  /*9990*/  ISETP.NE.AND P0, PT, R0, RZ, PT ;  /* 0x000000ff0000720c */ /* 0x001fda0003f05270 */
[----:B------:R-:W-:Y:S05]  /*99a0*/  @P0 EXIT ;  /* 0x000000000000094d */ /* 0x000fea0003800000 */
[----:B------:R-:W-:Y:S01]  /*99b0*/  LOP3.LUT P0, RZ, R6, 0xff, RZ, 0xc0, !PT ;  /* 0x000000ff06ff7812 */ /* 0x000fe2000780c0ff */
[----:B------:R-:W-:Y:S02]  /*99c0*/  IMAD.MOV.U32 R0, RZ, RZ, 0x1 ;  /* 0x00000001ff007424 */ /* 0x000fe400078e00ff */
[----:B------:R-:W-:-:S10]  /*99d0*/  IMAD.MOV.U32 R12, RZ, RZ, RZ ;  /* 0x000000ffff0c7224 */ /* 0x000fd400078e00ff */
[----:B------:R-:W-:Y:S05]  /*99e0*/  @!P0 BRA `(.L_x_290) ;  /* 0x0000000c00bc8947 */ /* 0x000fea0003800000 */
[----:B------:R-:W0:Y:S01]  /*99f0*/  LDC R0, c[0x0][0x28c] ;  /* 0x0000a300ff007b82 */ /* 0x000e220000000800 */
[----:B------:R-:W-:Y:S01]  /*9a00*/  ULDC UR21, c[0x0][0x658] ;  /* 0x0001960000157ab9 */ /* 0x000fe20000000800 */
[----:B------:R-:W-:Y:S01]  /*9a10*/  UMOV UR5, 0xffffffff ;  /* 0xffffffff00057882 */ /* 0x000fe20000000000 */
[----:B------:R-:W-:Y:S01]  /*9a20*/  ULDC UR4, c[0x0][0xc] ;  /* 0x0000030000047ab9 */ /* 0x000fe20000000800 */
[----:B------:R-:W-:Y:S01]  /*9a30*/  USHF.L.U32 UR29, UR5, UR21, URZ ;  /* 0x00000015051d7299 */ /* 0x000fe2000800063f */
[C---:B------:R-:W-:Y:S01]  /*9a40*/  LOP3.LUT P2, RZ, R18.reuse, 0x7f, RZ, 0xc0, !PT ;  /* 0x0000007f12ff7812 */ /* 0x040fe2000784c0ff */
[----:B------:R-:W-:Y:S01]  /*9a50*/  UMOV UR6, 0x1 ;  /* 0x0000000100067882 */ /* 0x000fe20000000000 */
[----:B------:R-:W-:Y:S01]  /*9a60*/  ULDC UR5, c[0x0][0x10] ;  /* 0x0000040000057ab9 */ /* 0x000fe20000000800 */
[----:B------:R-:W-:Y:S01]  /*9a70*/  LOP3.LUT P0, RZ, R18, 0x1f, RZ, 0xc0, !PT ;  /* 0x0000001f12ff7812 */ /* 0x000fe2000780c0ff */
[----:B------:R-:W-:Y:S01]  /*9a80*/  UIMAD.WIDE.U32 UR4, UR4, UR5, URZ ;  /* 0x00000005040472a5 */ /* 0x000fe2000f8e003f */
[----:B------:R-:W-:Y:S01]  /*9a90*/  BSSY B0, `(.L_x_290) ;  /* 0x00000e4000007945 */ /* 0x000fe20003800000 */
[----:B------:R-:W-:Y:S01]  /*9aa0*/  USHF.L.U32 UR21, UR6, UR21, URZ ;  /* 0x0000001506157299 */ /* 0x000fe2000800063f */
[----:B------:R-:W-:Y:S01]  /*9ab0*/  IMAD.MOV.U32 R13, RZ, RZ, 0x1 ;  /* 0x00000001ff0d7424 */ /* 0x000fe200078e00ff */
[----:B------:R-:W-:Y:S01]  /*9ac0*/  LOP3.LUT R11, R19, 0x2, RZ, 0xfc, !PT ;  /* 0x00000002130b7812 */ /* 0x000fe200078efcff */
[----:B------:R-:W-:Y:S01]  /*9ad0*/  ULDC UR6, c[0x0][0x14] ;  /* 0x0000050000067ab9 */ /* 0x000fe20000000800 */
[----:B------:R-:W-:Y:S01]  /*9ae0*/  PLOP3.LUT P0, PT, P0, P2, PT, 0x8a, 0x0 ;  /* 0x000000000000781c */ /* 0x000fe20000705172 */
[----:B------:R-:W-:Y:S01]  /*9af0*/  UIMAD.WIDE.U32 UR14, UR4, UR6, URZ ;  /* 0x00000006040e72a5 */ /* 0x000fe2000f8e003f */
[----:B------:R-:W-:Y:S01]  /*9b00*/  IMAD.MOV.U32 R12, RZ, RZ, RZ ;  /* 0x000000ffff0c7224 */ /* 0x000fe200078e00ff */
[----:B------:R-:W-:Y:S01]  /*9b10*/  UIMAD UR37, UR5, UR6, URZ ;  /* 0x00000006052572a4 */ /* 0x000fe2000f8e023f */
[----:B------:R-:W-:Y:S01]  /*9b20*/  ULDC UR13, c[0x0][0x600] ;  /* 0x00018000000d7ab9 */ /* 0x000fe20000000800 */
[----:B------:R-:W-:-:S02]  /*9b30*/  ULOP3.LUT UR29, URZ, UR29, URZ, 0x33, !UPT ;  /* 0x0000001d3f1d7292 */ /* 0x000fc4000f8e333f */
[----:B------:R-:W-:Y:S01]  /*9b40*/  UIADD3 UR13, UR13, -0x1, URZ ;  /* 0xffffffff0d0d7890 */ /* 0x000fe2000fffe03f */
[----:B0-----:R-:W-:Y:S01]  /*9b50*/  VIADD R0, R0, 0x7f ;  /* 0x0000007f00007836 */ /* 0x001fe20000000000 */
[----:B------:R-:W-:Y:S01]  /*9b60*/  UIADD3 UR37, UR15, UR37, URZ ;  /* 0x000000250f257290 */ /* 0x000fe2000fffe03f */
[----:B------:R-:W-:-:S03]  /*9b70*/  ULDC.64 UR22, c[0x0][0x198] ;  /* 0x0000660000167ab9 */ /* 0x000fc60000000a00 */
[----:B------:R-:W-:-:S04]  /*9b80*/  SHF.R.S32.HI R3, RZ, 0x1f, R0 ;  /* 0x0000001fff037819 */ /* 0x000fc80000011400 */
[----:B------:R-:W-:Y:S01]  /*9b90*/  LEA.HI R3, R3, R0, RZ, 0x7 ;  /* 0x0000000003037211 */ /* 0x000fe200078f38ff */
[----:B------:R-:W-:-:S03]  /*9ba0*/  IMAD.MOV.U32 R0, RZ, RZ, 0x1 ;  /* 0x00000001ff007424 */ /* 0x000fc600078e00ff */
[----:B------:R-:W-:-:S05]  /*9bb0*/  SHF.R.S32.HI R3, RZ, 0x7, R3 ;  /* 0x00000007ff037819 */ /* 0x000fca0000011403 */
[----:B------:R-:W-:-:S07]  /*9bc0*/  VIADD R10, R3, 0x1 ;  /* 0x00000001030a7836 */ /* 0x000fce0000000000 */
.L_x_302:
[----:B------:R-:W-:-:S03]  /*9bd0*/  UMOV UR4, 0xffffffff ;  /* 0xffffffff00047882 */ /* 0x000fc60000000000 */
[----:B------:R-:W-:Y:S05]  /*9be0*/  BRA.DIV UR4, `(.L_x_291) ;  /* 0x0000001204707947 */ /* 0x000fea000b800000 */
[----:B------:R-:W-:-:S13]  /*9bf0*/  ELECT P6, URZ, PT ;  /* 0x00000000003f782f */ /* 0x000fda00038c0000 */
.L_x_315:
[----:B------:R-:W0:Y:S01]  /*9c00*/  LDC R4, c[0x0][0x28c] ;  /* 0x0000a300ff047b82 */ /* 0x000e220000000800 */
[----:B------:R-:W-:Y:S01]  /*9c10*/  BSSY B1, `(.L_x_292) ;  /* 0x000005a000017945 */ /* 0x000fe20003800000 */
[----:B0-----:R-:W-:-:S13]  /*9c20*/  ISETP.LT.OR P6, PT, R4, 0x1, !P6 ;  /* 0x000000010400780c */ /* 0x001fda00077c1670 */
[----:B------:R-:W-:Y:S05]  /*9c30*/  @P6 BRA `(.L_x_293) ;  /* 0x00000004005c6947 */ /* 0x000fea0003800000 */
[----:B------:R-:W-:Y:S02]  /*9c40*/  IMAD.SHL.U32 R15, R7, 0x80, RZ ;  /* 0x00000080070f7824 */ /* 0x000fe400078e00ff */
[----:B------:R-:W-:Y:S02]  /*9c50*/  IMAD.SHL.U32 R18, R9, 0x100, RZ ;  /* 0x0000010009127824 */ /* 0x000fe400078e00ff */
[----:B------:R-:W-:Y:S02]  /*9c60*/  IMAD.MOV.U32 R20, RZ, RZ, RZ ;  /* 0x000000ffff147224 */ /* 0x000fe400078e00ff */
[----:B------:R-:W-:Y:S02]  /*9c70*/  IMAD.MOV.U32 R4, RZ, RZ, R10 ;  /* 0x000000ffff047224 */ /* 0x000fe400078e000a */
[----:B------:R-:W-:Y:S02]  /*9c80*/  IMAD.MOV.U32 R5, RZ, RZ, R0 ;  /* 0x000000ffff057224 */ /* 0x000fe400078e0000 */
[----:B------:R-:W-:-:S07]  /*9c90*/  IMAD.MOV.U32 R6, RZ, RZ, R12 ;  /* 0x000000ffff067224 */ /* 0x000fce00078e000c */
.L_x_297:
[----:B------:R-:W0:Y:S01]  /*9ca0*/  S2R R14, SR_CgaCtaId ;  /* 0x00000000000e7919 */ /* 0x000e220000008800 */
[----:B------:R-:W-:Y:S01]  /*9cb0*/  MOV R7, 0x400 ;  /* 0x0000040000077802 */ /* 0x000fe20000000f00 */
[----:B------:R-:W1:Y:S03]  /*9cc0*/  @!P2 LDC R9, c[0x0][0x500] ;  /* 0x00014000ff09ab82 */ /* 0x000e660000000800 */
[----:B0-----:R-:W-:Y:S02]  /*9cd0*/  LEA R21, R14, R7, 0x18 ;  /* 0x000000070e157211 */ /* 0x001fe400078ec0ff */
[----:B------:R-:W-:-:S03]  /*9ce0*/  SHF.L.U32 R7, R5, 0x1f, RZ ;  /* 0x0000001f05077819 */ /* 0x000fc600000006ff */
[----:B------:R-:W-:-:S04]  /*9cf0*/  IMAD R14, R6, 0x8, R21 ;  /* 0x00000008060e7824 */ /* 0x000fc800078e0215 */
[----:B------:R-:W0:Y:S02]  /*9d00*/  SYNCS.PHASECHK.TRANS64.TRYWAIT P1, [R14+URZ+0x30], R7 ;  /* 0x000030070e0075a7 */ /* 0x000e24000802017f */
[----:B01----:R-:W-:Y:S05]  /*9d10*/  @!P1 BRA `(.L_x_294) ;  /* 0x0000001000449947 */ /* 0x003fea0003800000 */
.L_x_316:
[----:B0-----:R-:W-:Y:S01]  /*9d20*/  PRMT R7, R11, 0x9910, RZ ;  /* 0x000099100b077816 */ /* 0x001fe200000000ff */
[----:B------:R0:W-:Y:S03]  /*9d30*/  @!P2 SYNCS.ARRIVE.TRANS64 RZ, [R14+URZ], R9 ;  /* 0x000000090effa9a7 */ /* 0x0001e6000800003f */
[----:B------:R-:W-:-:S13]  /*9d40*/  ISETP.NE.AND P1, PT, R7, 0x2, PT ;  /* 0x000000020700780c */ /* 0x000fda0003f25270 */
[----:B0-----:R-:W-:Y:S05]  /*9d50*/  @P1 BRA `(.L_x_295) ;  /* 0x0000000000041947 */ /* 0x001fea0003800000 */
[----:B------:R-:W-:Y:S01]  /*9d60*/  BPT.TRAP 0x1 ;  /* 0x000000040000795c */ /* 0x000fe20000300000 */
.L_x_295:
[----:B------:R-:W-:Y:S05]  /*9d70*/  @P0 BRA `(.L_x_296) ;  /* 0x0000000000040947 */ /* 0x000fea0003800000 */
[----:B------:R-:W-:Y:S01]  /*9d80*/  BPT.TRAP 0x1 ;  /* 0x000000040000795c */ /* 0x000fe20000300000 */
.L_x_296:
[----:B------:R-:W-:Y:S01]  /*9d90*/  R2UR UR56, R21 ;  /* 0x00000000153872ca */ /* 0x000fe200000e0000 */
[----:B------:R-:W-:Y:S01]  /*9da0*/  IMAD R21, R6, 0x10000, R21 ;  /* 0x0001000006157824 */ /* 0x000fe200078e0215 */
[----:B------:R-:W-:Y:S01]  /*9db0*/  R2UR UR10, R20 ;  /* 0x00000000140a72ca */ /* 0x000fe200000e0000 */
[----:B------:R-:W-:Y:S01]  /*9dc0*/  UIADD3 UR30, UP0, UR22, 0xf0, URZ ;  /* 0x000000f0161e7890 */ /* 0x000fe2000ff1e03f */
[----:B------:R-:W-:Y:S01]  /*9dd0*/  R2UR UR16, R6 ;  /* 0x00000000061072ca */ /* 0x000fe200000e0000 */
[----:B------:R-:W-:Y:S01]  /*9de0*/  VIADD R4, R4, 0xffffffff ;  /* 0xffffffff04047836 */ /* 0x000fe20000000000 */
[----:B------:R-:W-:Y:S01]  /*9df0*/  R2UR UR32, R21 ;  /* 0x00000000152072ca */ /* 0x000fe200000e0000 */
[----:B------:R-:W-:Y:S01]  /*9e00*/  UIADD3.X UR31, URZ, UR23, URZ, UP0, !UPT ;  /* 0x000000173f1f7290 */ /* 0x000fe200087fe43f */
[----:B------:R-:W-:Y:S01]  /*9e10*/  R2UR UR9, R14 ;  /* 0x000000000e0972ca */ /* 0x000fe200000e0000 */
[----:B------:R-:W-:Y:S01]  /*9e20*/  UIADD3 UR6, UP1, UR22, 0x1f0, URZ ;  /* 0x000001f016067890 */ /* 0x000fe2000ff3e03f */
[----:B------:R-:W-:Y:S01]  /*9e30*/  R2UR UR11, R15 ;  /* 0x000000000f0b72ca */ /* 0x000fe200000e0000 */
[----:B------:R-:W-:Y:S01]  /*9e40*/  UMOV UR4, 0x0 ;  /* 0x0000000000047882 */ /* 0x000fe20000000000 */
[----:B------:R-:W-:Y:S01]  /*9e50*/  R2UR UR12, R8 ;  /* 0x00000000080c72ca */ /* 0x000fe200000e0000 */
[----:B------:R-:W-:Y:S01]  /*9e60*/  UIADD3 UR56, UR56, 0x60180, URZ ;  /* 0x0006018038387890 */ /* 0x000fe2000fffe03f */
[----:B------:R-:W-:Y:S01]  /*9e70*/  R2UR UR59, R18 ;  /* 0x00000000123b72ca */ /* 0x000fe200000e0000 */
[----:B------:R-:W-:Y:S01]  /*9e80*/  UIADD3 UR50, UR10, 0x20, URZ ;  /* 0x000000200a327890 */ /* 0x000fe2000fffe03f */
[----:B------:R-:W-:Y:S01]  /*9e90*/  ISETP.GT.AND P3, PT, R4, 0x1, PT ;  /* 0x000000010400780c */ /* 0x000fe20003f64270 */
[----:B------:R-:W-:Y:S01]  /*9ea0*/  ULEA UR56, UR16, UR56, 0x11 ;  /* 0x0000003810387291 */ /* 0x000fe2000f8e883f */
[----:B------:R-:W-:Y:S01]  /*9eb0*/  VIADD R6, R6, 0x1 ;  /* 0x0000000106067836 */ /* 0x000fe20000000000 */
[----:B------:R-:W-:Y:S01]  /*9ec0*/  UIADD3 UR8, UR32, 0x180, URZ ;  /* 0x0000018020087890 */ /* 0x000fe2000fffe03f */
[----:B------:R-:W-:Y:S01]  /*9ed0*/  VIADD R20, R20, 0x80 ;  /* 0x0000008014147836 */ /* 0x000fe20000000000 */
[----:B------:R-:W-:-:S02]  /*9ee0*/  UIADD3 UR48, UR32, 0x4180, URZ ;  /* 0x0000418020307890 */ /* 0x000fc4000fffe03f */
[----:B------:R-:W-:Y:S01]  /*9ef0*/  UIADD3 UR42, UR10, 0x40, URZ ;  /* 0x000000400a2a7890 */ /* 0x000fe2000fffe03f */
[C---:B------:R-:W-:Y:S01]  /*9f00*/  ISETP.NE.AND P1, PT, R6.reuse, 0x6, PT ;  /* 0x000000060600780c */ /* 0x040fe20003f25270 */
[----:B------:R-:W-:Y:S02]  /*9f10*/  UIADD3 UR40, UR32, 0x8180, URZ ;  /* 0x0000818020287890 */ /* 0x000fe4000fffe03f */
[----:B------:R-:W-:Y:S01]  /*9f20*/  UIADD3 UR34, UR10, 0x60, URZ ;  /* 0x000000600a227890 */ /* 0x000fe2000fffe03f */
[----:B------:R-:W-:Y:S01]  /*9f30*/  SEL R14, RZ, 0x1, P1 ;  /* 0x00000001ff0e7807 */ /* 0x000fe20000800000 */
[----:B------:R-:W-:Y:S01]  /*9f40*/  UIADD3 UR32, UR32, 0xc180, URZ ;  /* 0x0000c18020207890 */ /* 0x000fe2000fffe03f */
[----:B------:R-:W-:Y:S01]  /*9f50*/  SEL R6, R6, RZ, P1 ;  /* 0x000000ff06067207 */ /* 0x000fe20000800000 */
[----:B------:R-:W-:Y:S01]  /*9f60*/  UMOV UR5, 0x10000000 ;  /* 0x1000000000057882 */ /* 0x000fe20000000000 */
[----:B------:R-:W-:Y:S01]  /*9f70*/  UIADD3.X UR7, URZ, UR23, URZ, UP1, !UPT ;  /* 0x000000173f077290 */ /* 0x000fe20008ffe43f */
[----:B------:R0:W-:Y:S01]  /*9f80*/  UTMALDG.3D [UR8], [UR30], desc[UR4] ;  /* 0x000004081e0075b4 */ /* 0x0001e20008011000 */
[----:B------:R-:W-:Y:S01]  /*9f90*/  UIADD3 UR24, UR56, 0x8000, URZ ;  /* 0x0000800038187890 */ /* 0x000fe2000fffe03f */
[----:B------:R-:W-:Y:S01]  /*9fa0*/  LOP3.LUT R5, R5, R14, RZ, 0x3c, !PT ;  /* 0x0000000e05057212 */ /* 0x000fe200078e3cff */
[----:B------:R-:W-:Y:S01]  /*9fb0*/  UIADD3 UR16, UR56, 0x10000, URZ ;  /* 0x0001000038107890 */ /* 0x000fe2000fffe03f */
[----:B------:R-:W-:Y:S01]  /*9fc0*/  UMOV UR49, UR9 ;  /* 0x0000000900317c82 */ /* 0x000fe20008000000 */
        /* <DEDUP_REMOVED lines=8> */
[----:B------:R1:W-:Y:S01]  /*a050*/  UTMALDG.3D [UR48], [UR30], desc[UR4] ;  /* 0x000004301e0075b4 */ /* 0x0003e20008011000 */
        /* <DEDUP_REMOVED lines=9> */
[----:B0-----:R-:W-:Y:S01]  /*a0f0*/  UIADD3 UR8, UR56, 0x18000, URZ ;  /* 0x0001800038087890 */ /* 0x001fe2000fffe03f */
[----:B------:R-:W-:Y:S01]  /*a100*/  UMOV UR19, UR59 ;  /* 0x0000003b00137c82 */ /* 0x000fe20008000000 */
[----:B------:R-:W-:Y:S01]  /*a110*/  UMOV UR20, UR12 ;  /* 0x0000000c00147c82 */ /* 0x000fe20008000000 */
[----:B------:R-:W-:Y:S01]  /*a120*/  UMOV UR18, UR42 ;  /* 0x0000002a00127c82 */ /* 0x000fe20008000000 */
[----:B------:R-:W-:Y:S01]  /*a130*/  UMOV UR11, UR59 ;  /* 0x0000003b000b7c82 */ /* 0x000fe20008000000 */
[----:B------:R1:W-:Y:S01]  /*a140*/  UTMALDG.3D [UR32], [UR30], desc[UR4] ;  /* 0x000004201e0075b4 */ /* 0x0003e20008011000 */
[----:B------:R-:W-:Y:S01]  /*a150*/  UMOV UR10, UR34 ;  /* 0x00000022000a7c82 */ /* 0x000fe20008000000 */
[----:B------:R1:W-:Y:S01]  /*a160*/  UTMALDG.3D [UR56], [UR6], desc[UR4] ;  /* 0x00000438060075b4 */ /* 0x0003e20008011000 */
[----:B------:R1:W-:Y:S01]  /*a170*/  UTMALDG.3D [UR24], [UR6], desc[UR4] ;  /* 0x00000418060075b4 */ /* 0x0003e20008011000 */
[----:B------:R1:W-:Y:S01]  /*a180*/  UTMALDG.3D [UR16], [UR6], desc[UR4] ;  /* 0x00000410060075b4 */ /* 0x0003e20008011000 */
[----:B------:R1:W-:Y:S02]  /*a190*/  UTMALDG.3D [UR8], [UR6], desc[UR4] ;  /* 0x00000408060075b4 */ /* 0x0003e40008011000 */
[----:B-1----:R-:W-:Y:S05]  /*a1a0*/  @P3 BRA `(.L_x_297) ;  /* 0xfffffff800bc3947 */ /* 0x002fea000383ffff */
.L_x_293:
[----:B------:R-:W-:Y:S05]  /*a1b0*/  BSYNC B1 ;  /* 0x0000000000017941 */ /* 0x000fea0003800000 */
.L_x_292:
[----:B------:R-:W-:Y:S01]  /*a1c0*/  LOP3.LUT P3, RZ, R13, 0xff, RZ, 0xc0, !PT ;  /* 0x000000ff0dff7812 */ /* 0x000fe2000786c0ff */
[----:B------:R-:W-:Y:S01]  /*a1d0*/  IMAD.IADD R12, R3, 0x1, R12 ;  /* 0x00000001030c7824 */ /* 0x000fe200078e020c */
[----:B------:R-:W-:Y:S01]  /*a1e0*/  IADD3 R16, P4, R16, UR14, RZ ;  /* 0x0000000e10107c10 */ /* 0x000fe2000ff9e0ff */
[----:B------:R-:W-:Y:S01]  /*a1f0*/  ULDC.64 UR4, c[0x0][0x650] ;  /* 0x0001940000047ab9 */ /* 0x000fe20000000a00 */
[----:B------:R-:W-:Y:S01]  /*a200*/  BSSY B1, `(.L_x_298) ;  /* 0x000006a000017945 */ /* 0x000fe20003800000 */
[----:B------:R-:W-:Y:S01]  /*a210*/  IMAD.MOV.U32 R9, RZ, RZ, -0x1 ;  /* 0xffffffffff097424 */ /* 0x000fe200078e00ff */
[----:B------:R-:W-:Y:S01]  /*a220*/  ISETP.GT.U32.AND P1, PT, R12, 0x5, PT ;  /* 0x000000050c00780c */ /* 0x000fe20003f24070 */
[----:B------:R-:W-:Y:S01]  /*a230*/  IMAD.MOV.U32 R8, RZ, RZ, -0x1 ;  /* 0xffffffffff087424 */ /* 0x000fe200078e00ff */
[----:B------:R-:W-:Y:S02]  /*a240*/  IADD3.X R17, R17, UR37, RZ, P4, !PT ;  /* 0x0000002511117c10 */ /* 0x000fe4000a7fe4ff */
[----:B------:R-:W-:-:S02]  /*a250*/  ISETP.LT.U32.AND P1, PT, R3, 0x6, P1 ;  /* 0x000000060300780c */ /* 0x000fc40000f21070 */
[----:B------:R-:W-:Y:S01]  /*a260*/  PRMT R13, RZ, 0x7610, R13 ;  /* 0x00007610ff0d7816 */ /* 0x000fe2000000000d */
[----:B------:R-:W0:Y:S01]  /*a270*/  @P3 S2R R5, SR_CgaCtaId ;  /* 0x0000000000053919 */ /* 0x000e220000008800 */
[----:B------:R-:W-:-:S04]  /*a280*/  @P3 MOV R4, 0x400 ;  /* 0x0000040000043802 */ /* 0x000fc80000000f00 */
[----:B0-----:R-:W-:Y:S01]  /*a290*/  @P3 LEA R6, R5, R4, 0x18 ;  /* 0x0000000405063211 */ /* 0x001fe200078ec0ff */
[----:B------:R-:W-:-:S03]  /*a2a0*/  IMAD.WIDE.U32 R4, R12, -0x55555555, RZ ;  /* 0xaaaaaaab0c047825 */ /* 0x000fc600078e00ff */
[----:B------:R0:W-:Y:S01]  /*a2b0*/  @P3 SYNCS.ARRIVE.TRANS64.A1T0 RZ, [R6+URZ+0x78], RZ ;  /* 0x000078ff06ff39a7 */ /* 0x0001e2000810003f */
[----:B------:R-:W-:Y:S02]  /*a2c0*/  ISETP.GE.U32.AND P3, PT, R3, 0x6, PT ;  /* 0x000000060300780c */ /* 0x000fe40003f66070 */
[----:B------:R-:W-:Y:S02]  /*a2d0*/  SHF.R.U32.HI R7, RZ, 0x2, R5 ;  /* 0x00000002ff077819 */ /* 0x000fe40000011605 */
[----:B------:R-:W-:Y:S02]  /*a2e0*/  SEL R5, RZ, 0x1, !P1 ;  /* 0x00000001ff057807 */ /* 0x000fe40004800000 */
[----:B------:R-:W-:Y:S01]  /*a2f0*/  ISETP.GE.U32.AND P1, PT, R16, UR4, PT ;  /* 0x0000000410007c0c */ /* 0x000fe2000bf26070 */
[----:B------:R-:W-:Y:S01]  /*a300*/  IMAD R12, R7, -0x6, R12 ;  /* 0xfffffffa070c7824 */ /* 0x000fe200078e020c */
[----:B------:R-:W-:Y:S02]  /*a310*/  LOP3.LUT R0, R0, R5, RZ, 0x3c, !PT ;  /* 0x0000000500007212 */ /* 0x000fe400078e3cff */
[----:B------:R-:W-:-:S02]  /*a320*/  ISETP.GE.U32.AND.EX P1, PT, R17, UR5, PT, P1 ;  /* 0x0000000511007c0c */ /* 0x000fc4000bf26110 */
[----:B------:R-:W-:Y:S02]  /*a330*/  PRMT R4, RZ, 0x7610, R4 ;  /* 0x00007610ff047816 */ /* 0x000fe40000000004 */
[----:B------:R-:W-:Y:S01]  /*a340*/  @P3 LOP3.LUT R0, R0, 0x1, R7, 0x78, !PT ;  /* 0x0000000100003812 */ /* 0x000fe200078e7807 */
[----:B------:R-:W-:-:S08]  /*a350*/  IMAD.MOV.U32 R7, RZ, RZ, -0x1 ;  /* 0xffffffffff077424 */ /* 0x000fd000078e00ff */
[----:B0-----:R-:W-:Y:S05]  /*a360*/  @P1 BRA `(.L_x_299) ;  /* 0x00000004004c1947 */ /* 0x001fea0003800000 */
[----:B------:R-:W-:Y:S01]  /*a370*/  ULDC.64 UR4, c[0x0][0x628] ;  /* 0x00018a0000047ab9 */ /* 0x000fe20000000a00 */
[----:B------:R-:W0:Y:S01]  /*a380*/  S2R R15, SR_CTAID.X ;  /* 0x00000000000f7919 */ /* 0x000e220000002500 */
[----:B------:R-:W-:Y:S01]  /*a390*/  ISETP.NE.U32.AND P1, PT, RZ, UR4, PT ;  /* 0x00000004ff007c0c */ /* 0x000fe2000bf25070 */
[----:B------:R-:W-:Y:S01]  /*a3a0*/  ULDC UR7, c[0x0][0x630] ;  /* 0x00018c0000077ab9 */ /* 0x000fe20000000800 */
[----:B------:R-:W-:Y:S01]  /*a3b0*/  IMAD.MOV.U32 R4, RZ, RZ, R16 ;  /* 0x000000ffff047224 */ /* 0x000fe200078e0010 */
[----:B------:R-:W1:Y:S01]  /*a3c0*/  S2R R14, SR_CTAID.Y ;  /* 0x00000000000e7919 */ /* 0x000e620000002600 */
[----:B------:R-:W-:Y:S01]  /*a3d0*/  ISETP.NE.AND.EX P1, PT, RZ, UR5, PT, P1 ;  /* 0x00000005ff007c0c */ /* 0x000fe2000bf25310 */
[----:B------:R-:W-:-:S12]  /*a3e0*/  IMAD.MOV.U32 R5, RZ, RZ, R17 ;  /* 0x000000ffff057224 */ /* 0x000fd800078e0011 */
[----:B------:R-:W-:Y:S05]  /*a3f0*/  @!P1 BRA `(.L_x_300) ;  /* 0x0000000000289947 */ /* 0x000fea0003800000 */
[----:B------:R-:W-:Y:S02]  /*a400*/  ULDC UR6, c[0x0][0x634] ;  /* 0x00018d0000067ab9 */ /* 0x000fe40000000800 */
[----:B------:R-:W-:-:S05]  /*a410*/  IADD3 R9, P1, R16, UR6, RZ ;  /* 0x0000000610097c10 */ /* 0x000fca000ff3e0ff */
[----:B------:R-:W-:-:S04]  /*a420*/  IMAD.X R21, RZ, RZ, R17, P1 ;  /* 0x000000ffff157224 */ /* 0x000fc800008e0611 */
[----:B------:R-:W-:-:S04]  /*a430*/  IMAD.WIDE.U32 R6, R21, UR4, RZ ;  /* 0x0000000415067c25 */ /* 0x000fc8000f8e00ff */
[----:B------:R-:W-:-:S04]  /*a440*/  IMAD.WIDE.U32 R6, P1, R9, UR5, R6 ;  /* 0x0000000509067c25 */ /* 0x000fc8000f820006 */
[----:B------:R-:W-:-:S04]  /*a450*/  IMAD.WIDE.U32 R8, R9, UR4, RZ ;  /* 0x0000000409087c25 */ /* 0x000fc8000f8e00ff */
[----:B------:R-:W-:Y:S01]  /*a460*/  IMAD.X R5, RZ, RZ, RZ, P1 ;  /* 0x000000ffff057224 */ /* 0x000fe200008e06ff */
[----:B------:R-:W-:Y:S01]  /*a470*/  IADD3 RZ, P1, R9, R6, RZ ;  /* 0x0000000609ff7210 */ /* 0x000fe20007f3e0ff */
[----:B------:R-:W-:-:S04]  /*a480*/  IMAD.MOV.U32 R4, RZ, RZ, R7 ;  /* 0x000000ffff047224 */ /* 0x000fc800078e0007 */
[----:B------:R-:W-:-:S08]  /*a490*/  IMAD.WIDE.U32.X R4, R21, UR5, R4, P1 ;  /* 0x0000000515047c25 */ /* 0x000fd000088e0404 */
.L_x_300:
[--C-:B------:R-:W-:Y:S01]  /*a4a0*/  SHF.R.U64 R8, R4, UR7, R5.reuse ;  /* 0x0000000704087c19 */ /* 0x100fe20008001205 */
[----:B------:R-:W-:Y:S01]  /*a4b0*/  ULDC.64 UR4, c[0x0][0x620] ;  /* 0x0001880000047ab9 */ /* 0x000fe20000000a00 */
[----:B------:R-:W-:Y:S01]  /*a4c0*/  SHF.R.U32.HI R4, RZ, UR7, R5 ;  /* 0x00000007ff047c19 */ /* 0x000fe20008011605 */
[----:B------:R-:W2:Y:S01]  /*a4d0*/  LDC R24, c[0x0][0x144] ;  /* 0x00005100ff187b82 */ /* 0x000ea20000000800 */
[----:B------:R-:W-:Y:S01]  /*a4e0*/  IADD3 R7, P1, RZ, -R8, RZ ;  /* 0x80000008ff077210 */ /* 0x000fe20007f3e0ff */
[----:B------:R-:W-:Y:S01]  /*a4f0*/  ULDC.64 UR8, c[0x0][0x640] ;  /* 0x0001900000087ab9 */ /* 0x000fe20000000a00 */
[----:B0-----:R-:W-:Y:S01]  /*a500*/  I2FP.F32.U32 R9, R15 ;  /* 0x0000000f00097245 */ /* 0x001fe20000201000 */
[----:B------:R-:W-:Y:S02]  /*a510*/  ULDC UR6, c[0x0][0x608] ;  /* 0x0001820000067ab9 */ /* 0x000fe40000000800 */
[----:B------:R-:W-:Y:S01]  /*a520*/  IMAD.X R4, RZ, RZ, ~R4, P1 ;  /* 0x000000ffff047224 */ /* 0x000fe200008e0e04 */
[----:B------:R-:W-:Y:S01]  /*a530*/  ISETP.NE.U32.AND P1, PT, RZ, UR8, PT ;  /* 0x00000008ff007c0c */ /* 0x000fe2000bf25070 */
[----:B------:R-:W0:Y:S02]  /*a540*/  LDC R21, c[0x0][0x148] ;  /* 0x00005200ff157b82 */ /* 0x000e240000000800 */
[----:B------:R-:W-:Y:S01]  /*a550*/  IMAD R6, R4, UR4, RZ ;  /* 0x0000000404067c24 */ /* 0x000fe2000f8e02ff */
[----:B------:R-:W-:Y:S01]  /*a560*/  ISETP.NE.AND.EX P1, PT, RZ, UR9, PT, P1 ;  /* 0x00000009ff007c0c */ /* 0x000fe2000bf25310 */
[----:B------:R-:W-:Y:S01]  /*a570*/  IMAD.WIDE.U32 R4, R7, UR4, R16 ;  /* 0x0000000407047c25 */ /* 0x000fe2000f8e0010 */
[----:B------:R-:W-:-:S03]  /*a580*/  ULDC UR4, c[0x0][0x150] ;  /* 0x0000540000047ab9 */ /* 0x000fc60000000800 */
[----:B------:R-:W-:Y:S02]  /*a590*/  IMAD R7, R7, UR5, R6 ;  /* 0x0000000507077c24 */ /* 0x000fe4000f8e0206 */
[----:B------:R-:W-:Y:S01]  /*a5a0*/  FMUL R6, R9, UR4 ;  /* 0x0000000409067c20 */ /* 0x000fe20008400000 */
[----:B------:R-:W-:Y:S01]  /*a5b0*/  ULDC UR4, c[0x0][0x618] ;  /* 0x0001860000047ab9 */ /* 0x000fe20000000800 */
[----:B------:R-:W-:Y:S01]  /*a5c0*/  ULDC UR5, c[0x0][0x154] ;  /* 0x0000550000057ab9 */ /* 0x000fe20000000800 */
[----:B------:R-:W-:-:S03]  /*a5d0*/  IMAD.IADD R5, R5, 0x1, R7 ;  /* 0x0000000105057824 */ /* 0x000fc600078e0207 */
[----:B------:R-:W3:Y:S02]  /*a5e0*/  F2I.U32.TRUNC.NTZ R6, R6 ;  /* 0x0000000600067305 */ /* 0x000ee4000020f000 */
[----:B------:R-:W-:Y:S02]  /*a5f0*/  SHF.R.U64 R9, R4, UR4, R5 ;  /* 0x0000000404097c19 */ /* 0x000fe40008001205 */
[----:B-1----:R-:W-:-:S05]  /*a600*/  I2FP.F32.U32 R4, R14 ;  /* 0x0000000e00047245 */ /* 0x002fca0000201000 */
[----:B------:R-:W-:Y:S01]  /*a610*/  FMUL R22, R4, UR5 ;  /* 0x0000000504167c20 */ /* 0x000fe20008400000 */
[----:B------:R-:W-:Y:S01]  /*a620*/  SHF.R.U32.HI R4, RZ, UR4, R5 ;  /* 0x00000004ff047c19 */ /* 0x000fe20008011605 */
[----:B------:R-:W-:-:S03]  /*a630*/  ULDC UR4, c[0x0][0x658] ;  /* 0x0001960000047ab9 */ /* 0x000fc60000000800 */
[--C-:B------:R-:W-:Y:S01]  /*a640*/  SHF.R.U64 R20, R9, UR6, R4.reuse ;  /* 0x0000000609147c19 */ /* 0x100fe20008001204 */
[----:B------:R-:W1:Y:S01]  /*a650*/  F2I.U32.TRUNC.NTZ R22, R22 ;  /* 0x0000001600167305 */ /* 0x000e62000020f000 */
[----:B------:R-:W-:Y:S01]  /*a660*/  SHF.R.U32.HI R5, RZ, UR6, R4 ;  /* 0x00000006ff057c19 */ /* 0x000fe20008011604 */
[----:B---3--:R-:W-:-:S03]  /*a670*/  IMAD.MOV R6, RZ, RZ, -R6 ;  /* 0x000000ffff067224 */ /* 0x008fc600078e0a06 */
[----:B------:R-:W-:Y:S01]  /*a680*/  SHF.R.U64 R18, R20, UR4, R5 ;  /* 0x0000000414127c19 */ /* 0x000fe20008001205 */
[----:B--2---:R-:W-:Y:S01]  /*a690*/  IMAD R15, R24, R6, R15 ;  /* 0x00000006180f7224 */ /* 0x004fe200078e020f */
[----:B------:R-:W-:-:S03]  /*a6a0*/  SHF.R.U32.HI R23, RZ, UR4, R5 ;  /* 0x00000004ff177c19 */ /* 0x000fc60008011605 */
[----:B------:R-:W-:Y:S02]  /*a6b0*/  IMAD.MOV.U32 R4, RZ, RZ, R18 ;  /* 0x000000ffff047224 */ /* 0x000fe400078e0012 */
[----:B------:R-:W-:Y:S01]  /*a6c0*/  IMAD.MOV.U32 R5, RZ, RZ, R23 ;  /* 0x000000ffff057224 */ /* 0x000fe200078e0017 */
[----:B-1----:R-:W-:Y:S06]  /*a6d0*/  @!P1 BRA `(.L_x_301) ;  /* 0x0000000000289947 */ /* 0x002fec0003800000 */
[----:B------:R-:W-:Y:S02]  /*a6e0*/  ULDC UR4, c[0x0][0x64c] ;  /* 0x0001930000047ab9 */ /* 0x000fe40000000800 */
[----:B------:R-:W-:-:S05]  /*a6f0*/  IADD3 R5, P1, R18, UR4, RZ ;  /* 0x0000000412057c10 */ /* 0x000fca000ff3e0ff */
[----:B------:R-:W-:-:S04]  /*a700*/  IMAD.X R23, RZ, RZ, R23, P1 ;  /* 0x000000ffff177224 */ /* 0x000fc800008e0617 */
[----:B------:R-:W-:-:S04]  /*a710*/  IMAD.WIDE.U32 R6, R23, UR8, RZ ;  /* 0x0000000817067c25 */ /* 0x000fc8000f8e00ff */
[----:B------:R-:W-:-:S04]  /*a720*/  IMAD.WIDE.U32 R6, P1, R5, UR9, R6 ;  /* 0x0000000905067c25 */ /* 0x000fc8000f820006 */
[----:B------:R-:W-:-:S04]  /*a730*/  IMAD.WIDE.U32 R4, R5, UR8, RZ ;  /* 0x0000000805047c25 */ /* 0x000fc8000f8e00ff */
[----:B------:R-:W-:Y:S01]  /*a740*/  IMAD.MOV.U32 R4, RZ, RZ, R7 ;  /* 0x000000ffff047224 */ /* 0x000fe200078e0007 */
[----:B------:R-:W-:Y:S01]  /*a750*/  IADD3 RZ, P3, R5, R6, RZ ;  /* 0x0000000605ff7210 */ /* 0x000fe20007f7e0ff */
[----:B------:R-:W-:-:S04]  /*a760*/  IMAD.X R5, RZ, RZ, RZ, P1 ;  /* 0x000000ffff057224 */ /* 0x000fc800008e06ff */
[----:B------:R-:W-:-:S08]  /*a770*/  IMAD.WIDE.U32.X R4, R23, UR9, R4, P3 ;  /* 0x0000000917047c25 */ /* 0x000fd000098e0404 */
.L_x_301:
[----:B------:R-:W-:Y:S01]  /*a780*/  ISETP.NE.AND P1, PT, R2, 0x1, PT ;  /* 0x000000010200780c */ /* 0x000fe20003f25270 */
[----:B------:R-:W-:Y:S01]  /*a790*/  ULDC UR4, c[0x0][0x648] ;  /* 0x0001920000047ab9 */ /* 0x000fe20000000800 */
[----:B------:R-:W-:Y:S01]  /*a7a0*/  LOP3.LUT R20, R20, UR29, RZ, 0xc0, !PT ;  /* 0x0000001d14147c12 */ /* 0x000fe2000f8ec0ff */
[----:B------:R-:W-:Y:S01]  /*a7b0*/  IMAD.MOV R22, RZ, RZ, -R22 ;  /* 0x000000ffff167224 */ /* 0x000fe200078e0a16 */
[----:B------:R-:W-:Y:S01]  /*a7c0*/  SHF.R.U64 R5, R4, UR4, R5 ;  /* 0x0000000404057c19 */ /* 0x000fe20008001205 */
[----:B------:R-:W-:Y:S01]  /*a7d0*/  ULDC UR4, c[0x0][0x638] ;  /* 0x00018e0000047ab9 */ /* 0x000fe20000000800 */
[----:B------:R-:W-:Y:S01]  /*a7e0*/  LOP3.LUT R9, R9, UR13, RZ, 0xc0, !PT ;  /* 0x0000000d09097c12 */ /* 0x000fe2000f8ec0ff */
[----:B------:R-:W-:Y:S01]  /*a7f0*/  ULDC UR5, c[0x0][0x610] ;  /* 0x0001840000057ab9 */ /* 0x000fe20000000800 */
[----:B------:R-:W-:Y:S02]  /*a800*/  IMAD.MOV.U32 R4, RZ, RZ, 0x1 ;  /* 0x00000001ff047424 */ /* 0x000fe400078e00ff */
[----:B------:R-:W-:-:S02]  /*a810*/  IMAD.MOV R7, RZ, RZ, -R5 ;  /* 0x000000ffff077224 */ /* 0x000fc400078e0a05 */
[----:B------:R-:W-:Y:S02]  /*a820*/  IMAD R20, R5, UR21, R20 ;  /* 0x0000001505147c24 */ /* 0x000fe4000f8e0214 */
[----:B0-----:R-:W-:Y:S02]  /*a830*/  @P1 IMAD R15, R21, R22, R14 ;  /* 0x00000016150f1224 */ /* 0x001fe400078e020e */
[----:B------:R-:W-:Y:S01]  /*a840*/  IMAD R18, R7, UR4, R18 ;  /* 0x0000000407127c24 */ /* 0x000fe2000f8e0212 */
[----:B------:R-:W-:Y:S01]  /*a850*/  ULDC UR4, c[0x0][0x600] ;  /* 0x0001800000047ab9 */ /* 0x000fe20000000800 */
[----:B------:R-:W-:Y:S02]  /*a860*/  IMAD R15, R20, UR5, R15 ;  /* 0x00000005140f7c24 */ /* 0x000fe4000f8e020f */
[----:B------:R-:W-:-:S05]  /*a870*/  IMAD R18, R18, UR4, R9 ;  /* 0x0000000412127c24 */ /* 0x000fca000f8e0209 */
[----:B------:R-:W-:Y:S02]  /*a880*/  SEL R9, R18, R15, !P1 ;  /* 0x0000000f12097207 */ /* 0x000fe40004800000 */
[----:B------:R-:W-:-:S07]  /*a890*/  SEL R7, R15, R18, !P1 ;  /* 0x000000120f077207 */ /* 0x000fce0004800000 */
.L_x_299:
[----:B------:R-:W-:Y:S05]  /*a8a0*/  BSYNC B1 ;  /* 0x0000000000017941 */ /* 0x000fea0003800000 */
.L_x_298:
[----:B------:R-:W-:-:S13]  /*a8b0*/  LOP3.LUT P1, RZ, R4, 0xff, RZ, 0xc0, !PT ;  /* 0x000000ff04ff7812 */ /* 0x000fda000782c0ff */
[----:B------:R-:W-:Y:S05]  /*a8c0*/  @P1 BRA `(.L_x_302) ;  /* 0xfffffff000c01947 */ /* 0x000fea000383ffff */
[----:B------:R-:W-:Y:S05]  /*a8d0*/  BSYNC B0 ;  /* 0x0000000000007941 */ /* 0x000fea0003800000 */
.L_x_290:
[----:B------:R-:W-:-:S03]  /*a8e0*/  UMOV UR4, 0xffffffff ;  /* 0xffffffff00047882 */ /* 0x000fc60000000000 */
[----:B------:R-:W-:Y:S05]  /*a8f0*/  BRA.DIV UR4, `(.L_x_303) ;  /* 0x0000000604607947 */ /* 0x000fea000b800000 */
[----:B------:R-:W-:-:S13]  /*a900*/  ELECT P6, URZ, PT ;  /* 0x00000000003f782f */ /* 0x000fda00038c0000 */
.L_x_319:
[----:B------:R-:W-:Y:S04]  /*a910*/  BSSY B0, `(.L_x_304) ;  /* 0x000003d000007945 */ /* 0x000fe80003800000 */
[----:B------:R-:W-:Y:S05]  /*a920*/  @!P6 BRA `(.L_x_305) ;  /* 0x0000000000ece947 */ /* 0x000fea0003800000 */
[----:B------:R-:W-:-:S04]  /*a930*/  LOP3.LUT R19, R19, 0x2, RZ, 0xfc, !PT ;  /* 0x0000000213137812 */ /* 0x000fc800078efcff */
[----:B------:R-:W-:-:S13]  /*a940*/  ISETP.NE.AND P0, PT, R19, 0x3, PT ;  /* 0x000000031300780c */ /* 0x000fda0003f05270 */
[----:B------:R-:W-:Y:S05]  /*a950*/  @!P0 BRA `(.L_x_306) ;  /* 0x0000000000048947 */ /* 0x000fea0003800000 */
[----:B------:R-:W-:Y:S01]  /*a960*/  BPT.TRAP 0x1 ;  /* 0x000000040000795c */ /* 0x000fe20000300000 */
.L_x_306:
[----:B------:R-:W0:Y:S01]  /*a970*/  S2R R3, SR_CgaCtaId ;  /* 0x0000000000037919 */ /* 0x000e220000008800 */
[----:B------:R-:W-:-:S04]  /*a980*/  MOV R2, 0x400 ;  /* 0x0000040000027802 */ /* 0x000fc80000000f00 */
[----:B0-----:R-:W-:Y:S02]  /*a990*/  LEA R3, R3, R2, 0x18 ;  /* 0x0000000203037211 */ /* 0x001fe400078ec0ff */
[----:B------:R-:W-:-:S03]  /*a9a0*/  SHF.L.U32 R2, R0, 0x1f, RZ ;  /* 0x0000001f00027819 */ /* 0x000fc600000006ff */
[----:B------:R-:W-:-:S04]  /*a9b0*/  VIADD R3, R3, 0x30 ;  /* 0x0000003003037836 */ /* 0x000fc80000000000 */
[C---:B------:R-:W-:Y:S02]  /*a9c0*/  IMAD R7, R12.reuse, 0x8, R3 ;  /* 0x000000080c077824 */ /* 0x040fe400078e0203 */
[----:B------:R-:W-:Y:S02]  /*a9d0*/  VIADD R12, R12, 0x1 ;  /* 0x000000010c0c7836 */ /* 0x000fe40000000000 */
[----:B------:R-:W0:Y:S03]  /*a9e0*/  SYNCS.PHASECHK.TRANS64.TRYWAIT P0, [R7+URZ], R2 ;  /* 0x00000002070075a7 */ /* 0x000e26000800017f */
[----:B------:R-:W-:-:S04]  /*a9f0*/  ISETP.NE.AND P1, PT, R12, 0x6, PT ;  /* 0x000000060c00780c */ /* 0x000fc80003f25270 */
[----:B------:R-:W-:Y:S02]  /*aa00*/  SEL R5, RZ, 0x1, P1 ;  /* 0x00000001ff057807 */ /* 0x000fe40000800000 */
[----:B------:R-:W-:Y:S02]  /*aa10*/  SEL R12, R12, RZ, P1 ;  /* 0x000000ff0c0c7207 */ /* 0x000fe40000800000 */
[----:B------:R-:W-:-:S03]  /*aa20*/  LOP3.LUT R5, R0, R5, RZ, 0x3c, !PT ;  /* 0x0000000500057212 */ /* 0x000fc600078e3cff */
[----:B------:R-:W-:Y:S01]  /*aa30*/  IMAD R9, R12, 0x8, R3 ;  /* 0x000000080c097824 */ /* 0x000fe200078e0203 */
[----:B------:R-:W-:Y:S01]  /*aa40*/  SHF.L.U32 R4, R5, 0x1f, RZ ;  /* 0x0000001f05047819 */ /* 0x000fe200000006ff */
[----:B0-----:R-:W-:Y:S06]  /*aa50*/  @!P0 BRA `(.L_x_307) ;  /* 0x0000000400288947 */ /* 0x001fec0003800000 */
.L_x_320:
[----:B------:R-:W1:Y:S01]  /*aa60*/  SYNCS.PHASECHK.TRANS64.TRYWAIT P0, [R9+URZ], R4 ;  /* 0x00000004090075a7 */ /* 0x000e62000800017f */
[----:B------:R-:W-:-:S05]  /*aa70*/  VIADD R0, R12, 0x1 ;  /* 0x000000010c007836 */ /* 0x000fca0000000000 */
[----:B------:R-:W-:-:S04]  /*aa80*/  ISETP.NE.AND P1, PT, R0, 0x6, PT ;  /* 0x000000060000780c */ /* 0x000fc80003f25270 */
[----:B0-----:R-:W-:Y:S02]  /*aa90*/  SEL R2, RZ, 0x1, P1 ;  /* 0x00000001ff027807 */ /* 0x001fe40000800000 */
[----:B------:R-:W-:Y:S02]  /*aaa0*/  SEL R0, R0, RZ, P1 ;  /* 0x000000ff00007207 */ /* 0x000fe40000800000 */
[----:B------:R-:W-:-:S03]  /*aab0*/  LOP3.LUT R7, R5, R2, RZ, 0x3c, !PT ;  /* 0x0000000205077212 */ /* 0x000fc600078e3cff */
[----:B------:R-:W-:Y:S01]  /*aac0*/  IMAD R6, R0, 0x8, R3 ;  /* 0x0000000800067824 */ /* 0x000fe200078e0203 */
[----:B------:R-:W-:Y:S01]  /*aad0*/  SHF.L.U32 R5, R7, 0x1f, RZ ;  /* 0x0000001f07057819 */ /* 0x000fe200000006ff */
[----:B-1----:R-:W-:Y:S06]  /*aae0*/  @!P0 BRA `(.L_x_308) ;  /* 0x0000000400188947 */ /* 0x002fec0003800000 */
.L_x_321:
[----:B------:R-:W1:Y:S01]  /*aaf0*/  SYNCS.PHASECHK.TRANS64.TRYWAIT P0, [R6+URZ], R5 ;  /* 0x00000005060075a7 */ /* 0x000e62000800017f */
[----:B------:R-:W-:-:S05]  /*ab00*/  VIADD R0, R0, 0x1 ;  /* 0x0000000100007836 */ /* 0x000fca0000000000 */
[----:B------:R-:W-:-:S04]  /*ab10*/  ISETP.NE.AND P1, PT, R0, 0x6, PT ;  /* 0x000000060000780c */ /* 0x000fc80003f25270 */
[----:B------:R-:W-:Y:S02]  /*ab20*/  SEL R2, RZ, 0x1, P1 ;  /* 0x00000001ff027807 */ /* 0x000fe40000800000 */
[----:B------:R-:W-:Y:S02]  /*ab30*/  SEL R0, R0, RZ, P1 ;  /* 0x000000ff00007207 */ /* 0x000fe40000800000 */
[----:B------:R-:W-:-:S03]  /*ab40*/  LOP3.LUT R7, R7, R2, RZ, 0x3c, !PT ;  /* 0x0000000207077212 */ /* 0x000fc600078e3cff */
[----:B0-----:R-:W-:Y:S01]  /*ab50*/  IMAD R9, R0, 0x8, R3 ;  /* 0x0000000800097824 */ /* 0x001fe200078e0203 */
[----:B------:R-:W-:Y:S01]  /*ab60*/  SHF.L.U32 R4, R7, 0x1f, RZ ;  /* 0x0000001f07047819 */ /* 0x000fe200000006ff */
[----:B-1----:R-:W-:Y:S06]  /*ab70*/  @!P0 BRA `(.L_x_309) ;  /* 0x0000000400088947 */ /* 0x002fec0003800000 */
.L_x_322:
        /* <DEDUP_REMOVED lines=9> */
.L_x_323:
[----:B------:R-:W1:Y:S01]  /*ac10*/  SYNCS.PHASECHK.TRANS64.TRYWAIT P0, [R6+URZ], R5 ;  /* 0x00000005060075a7 */ /* 0x000e62000800017f */
[----:B------:R-:W-:-:S05]  /*ac20*/  VIADD R0, R0, 0x1 ;  /* 0x0000000100007836 */ /* 0x000fca0000000000 */
[----:B------:R-:W-:-:S04]  /*ac30*/  ISETP.NE.AND P1, PT, R0, 0x6, PT ;  /* 0x000000060000780c */ /* 0x000fc80003f25270 */
[----:B------:R-:W-:Y:S02]  /*ac40*/  SEL R2, RZ, 0x1, P1 ;  /* 0x00000001ff027807 */ /* 0x000fe40000800000 */
[----:B------:R-:W-:Y:S02]  /*ac50*/  SEL R0, R0, RZ, P1 ;  /* 0x000000ff00007207 */ /* 0x000fe40000800000 */
[----:B------:R-:W-:Y:S01]  /*ac60*/  LOP3.LUT R2, R7, R2, RZ, 0x3c, !PT ;  /* 0x0000000207027212 */ /* 0x000fe200078e3cff */
[----:B-1----:R-:W-:Y:S06]  /*ac70*/  @!P0 BRA `(.L_x_311) ;  /* 0x0000000000f08947 */ /* 0x002fec0003800000 */
.L_x_324:
[----:B------:R-:W-:Y:S01]  /*ac80*/  IMAD R3, R0, 0x8, R3 ;  /* 0x0000000800037824 */ /* 0x000fe200078e0203 */
[----:B------:R-:W-:-:S07]  /*ac90*/  SHF.L.U32 R0, R2, 0x1f, RZ ;  /* 0x0000001f02007819 */ /* 0x000fce00000006ff */
.L_x_312:
[----:B--2---:R2:W3:Y:S02]  /*aca0*/  SYNCS.PHASECHK.TRANS64.TRYWAIT P0, [R3+URZ], R0 ;  /* 0x00000000030075a7 */ /* 0x0044e4000800017f */
[----:B---3--:R-:W-:Y:S05]  /*acb0*/  @!P0 NANOSLEEP.SYNCS 0x989680 ;  /* 0x009896800000895d */ /* 0x008fea0003900000 */
[----:B------:R-:W3:Y:S02]  /*acc0*/  @!P0 SYNCS.PHASECHK.TRANS64 P0, [R3+URZ], R0 ;  /* 0x00000000030085a7 */ /* 0x000ee4000800007f */
[----:B---3--:R-:W-:Y:S05]  /*acd0*/  @!P0 BRA `(.L_x_312) ;  /* 0xfffffffc00f08947 */ /* 0x008fea000383ffff */
.L_x_305:
[----:B------:R-:W-:Y:S05]  /*ace0*/  BSYNC B0 ;  /* 0x0000000000007941 */ /* 0x000fea0003800000 */
.L_x_304:
[----:B------:R-:W-:Y:S05]  /*acf0*/  EXIT ;  /* 0x000000000000794d */ /* 0x000fea0003800000 */
.L_x_17:
[----:B---3--:R3:W4:Y:S02]  /*ad00*/  SYNCS.PHASECHK.TRANS64.TRYWAIT P1, [R3+URZ], R0 ;  /* 0x00000000030075a7 */ /* 0x008724000802017f */
[----:B----4-:R-:W-:Y:S05]  /*ad10*/  @!P1 NANOSLEEP.SYNCS 0x989680 ;  /* 0x009896800000995d */ /* 0x010fea0003900000 */
[----:B------:R-:W4:Y:S02]  /*ad20*/  @!P1 SYNCS.PHASECHK.TRANS64 P1, [R3+URZ], R0 ;  /* 0x00000000030095a7 */ /* 0x000f24000802007f */
[----:B----4-:R-:W-:Y:S05]  /*ad30*/  @!P1 BRA `(.L_x_17) ;  /* 0xfffffffc00f09947 */ /* 0x010fea000383ffff */
[----:B------:R-:W-:Y:S05]  /*ad40*/  BRA `(.L_x_16) ;  /* 0xffffff6400407947 */ /* 0x000fea000383ffff */
.L_x_22:
[----:B-1----:R-:W-:-:S04]  /*ad50*/  IMAD.U32 R4, RZ, RZ, UR9 ;  /* 0x00000009ff047e24 */ /* 0x002fc8000f8e00ff */
[----:B------:R1:W2:Y:S03]  /*ad60*/  SYNCS.PHASECHK.TRANS64.TRYWAIT P1, [R4+URZ], R3 ;  /* 0x00000003040075a7 */ /* 0x0002a6000802017f */
[----:B--2---:R-:W-:Y:S05]  /*ad70*/  @!P1 NANOSLEEP.SYNCS 0x989680 ;  /* 0x009896800000995d */ /* 0x004fea0003900000 */
[----:B------:R-:W2:Y:S02]  /*ad80*/  @!P1 SYNCS.PHASECHK.TRANS64 P1, [R4+URZ], R3 ;  /* 0x00000003040095a7 */ /* 0x000ea4000802007f */
[----:B--2---:R-:W-:Y:S05]  /*ad90*/  @!P1 BRA `(.L_x_22) ;  /* 0xfffffffc00ec9947 */ /* 0x004fea000383ffff */
[----:B------:R-:W-:Y:S05]  /*ada0*/  BRA `(.L_x_21) ;  /* 0xffffff6c00a87947 */ /* 0x000fea000383ffff */
.L_x_291:
[----:B------:R-:W-:Y:S01]  /*adb0*/  BSSY B1, `(.L_x_313) ;  /* 0x0000006000017945 */ /* 0x000fe20003800000 */
[----:B------:R-:W-:-:S07]  /*adc0*/  IMAD.MOV.U32 R15, RZ, RZ, -0x1 ;  /* 0xffffffffff0f7424 */ /* 0x000fce00078e00ff */
[----:B------:R-:W-:Y:S05]  /*add0*/  WARPSYNC.COLLECTIVE R15, `(.L_x_314) ;  /* 0x000000000f0c7348 */ /* 0x000fea0003c00000 */
[----:B------:R-:W-:Y:S02]  /*ade0*/  ELECT P6, UR62, PT ;  /* 0x00000000003e782f */ /* 0x000fe400038c0000 */
[----:B------:R-:W-:Y:S01]  /*adf0*/  MOV R14, UR62 ;  /* 0x0000003e000e7c02 */ /* 0x000fe20008000f00 */
[----:B------:R-:W-:Y:S10]  /*ae00*/  ENDCOLLECTIVE ;  /* 0x000000000000791b */ /* 0x000ff40003800000 */
.L_x_314:
[----:B------:R-:W-:Y:S05]  /*ae10*/  BSYNC B1 ;  /* 0x0000000000017941 */ /* 0x000fea0003800000 */
.L_x_313:
[----:B------:R-:W-:Y:S05]  /*ae20*/  BRA `(.L_x_315) ;  /* 0xffffffec00747947 */ /* 0x000fea000383ffff */
.L_x_294:
[----:B0-----:R0:W1:Y:S02]  /*ae30*/  SYNCS.PHASECHK.TRANS64.TRYWAIT P1, [R14+URZ+0x30], R7 ;  /* 0x000030070e0075a7 */ /* 0x001064000802017f */
[----:B-1----:R-:W-:Y:S05]  /*ae40*/  @!P1 NANOSLEEP.SYNCS 0x989680 ;  /* 0x009896800000995d */ /* 0x002fea0003900000 */
[----:B------:R-:W1:Y:S02]  /*ae50*/  @!P1 SYNCS.PHASECHK.TRANS64 P1, [R14+URZ+0x30], R7 ;  /* 0x000030070e0095a7 */ /* 0x000e64000802007f */
[----:B-1----:R-:W-:Y:S05]  /*ae60*/  @!P1 BRA `(.L_x_294) ;  /* 0xfffffffc00f09947 */ /* 0x002fea000383ffff */
[----:B------:R-:W-:Y:S05]  /*ae70*/  BRA `(.L_x_316) ;  /* 0xffffffec00a87947 */ /* 0x000fea000383ffff */
.L_x_303:
[----:B------:R-:W-:Y:S01]  /*ae80*/  BSSY B0, `(.L_x_317) ;  /* 0x0000006000007945 */ /* 0x000fe20003800000 */
[----:B------:R-:W-:-:S07]  /*ae90*/  IMAD.MOV.U32 R15, RZ, RZ, -0x1 ;  /* 0xffffffffff0f7424 */ /* 0x000fce00078e00ff */
[----:B------:R-:W-:Y:S05]  /*aea0*/  WARPSYNC.COLLECTIVE R15, `(.L_x_318) ;  /* 0x000000000f0c7348 */ /* 0x000fea0003c00000 */
[----:B------:R-:W-:Y:S02]  /*aeb0*/  ELECT P6, UR62, PT ;  /* 0x00000000003e782f */ /* 0x000fe400038c0000 */
[----:B------:R-:W-:Y:S01]  /*aec0*/  MOV R14, UR62 ;  /* 0x0000003e000e7c02 */ /* 0x000fe20008000f00 */
[----:B------:R-:W-:Y:S10]  /*aed0*/  ENDCOLLECTIVE ;  /* 0x000000000000791b */ /* 0x000ff40003800000 */
.L_x_318:
[----:B------:R-:W-:Y:S05]  /*aee0*/  BSYNC B0 ;  /* 0x0000000000007941 */ /* 0x000fea0003800000 */
.L_x_317:
[----:B------:R-:W-:Y:S05]  /*aef0*/  BRA `(.L_x_319) ;  /* 0xfffffff800847947 */ /* 0x000fea000383ffff */
.L_x_307:
[----:B0-----:R0:W1:Y:S02]  /*af00*/  SYNCS.PHASECHK.TRANS64.TRYWAIT P0, [R7+URZ], R2 ;  /* 0x00000002070075a7 */ /* 0x001064000800017f */
[----:B-1----:R-:W-:Y:S05]  /*af10*/  @!P0 NANOSLEEP.SYNCS 0x989680 ;  /* 0x009896800000895d */ /* 0x002fea0003900000 */
[----:B------:R-:W1:Y:S02]  /*af20*/  @!P0 SYNCS.PHASECHK.TRANS64 P0, [R7+URZ], R2 ;  /* 0x00000002070085a7 */ /* 0x000e64000800007f */
[----:B-1----:R-:W-:Y:S05]  /*af30*/  @!P0 BRA `(.L_x_307) ;  /* 0xfffffffc00f08947 */ /* 0x002fea000383ffff */
[----:B------:R-:W-:Y:S05]  /*af40*/  BRA `(.L_x_320) ;  /* 0xfffffff800c47947 */ /* 0x000fea000383ffff */
.L_x_308:
[----:B0-----:R0:W1:Y:S02]  /*af50*/  SYNCS.PHASECHK.TRANS64.TRYWAIT P0, [R9+URZ], R4 ;  /* 0x00000004090075a7 */ /* 0x001064000800017f */
[----:B-1----:R-:W-:Y:S05]  /*af60*/  @!P0 NANOSLEEP.SYNCS 0x989680 ;  /* 0x009896800000895d */ /* 0x002fea0003900000 */
[----:B------:R-:W1:Y:S02]  /*af70*/  @!P0 SYNCS.PHASECHK.TRANS64 P0, [R9+URZ], R4 ;  /* 0x00000004090085a7 */ /* 0x000e64000800007f */
[----:B-1----:R-:W-:Y:S05]  /*af80*/  @!P0 BRA `(.L_x_308) ;  /* 0xfffffffc00f08947 */ /* 0x002fea000383ffff */
[----:B------:R-:W-:Y:S05]  /*af90*/  BRA `(.L_x_321) ;  /* 0xfffffff800d47947 */ /* 0x000fea000383ffff */
.L_x_309:
[----:B0-----:R0:W1:Y:S02]  /*afa0*/  SYNCS.PHASECHK.TRANS64.TRYWAIT P0, [R6+URZ], R5 ;  /* 0x00000005060075a7 */ /* 0x001064000800017f */
[----:B-1----:R-:W-:Y:S05]  /*afb0*/  @!P0 NANOSLEEP.SYNCS 0x989680 ;  /* 0x009896800000895d */ /* 0x002fea0003900000 */
[----:B------:R-:W1:Y:S02]  /*afc0*/  @!P0 SYNCS.PHASECHK.TRANS64 P0, [R6+URZ], R5 ;  /* 0x00000005060085a7 */ /* 0x000e64000800007f */
[----:B-1----:R-:W-:Y:S05]  /*afd0*/  @!P0 BRA `(.L_x_309) ;  /* 0xfffffffc00f08947 */ /* 0x002fea000383ffff */
[----:B------:R-:W-:Y:S05]  /*afe0*/  BRA `(.L_x_322) ;  /* 0xfffffff800e47947 */ /* 0x000fea000383ffff */
.L_x_310:
[----:B0-----:R0:W1:Y:S02]  /*aff0*/  SYNCS.PHASECHK.TRANS64.TRYWAIT P0, [R9+URZ], R4 ;  /* 0x00000004090075a7 */ /* 0x001064000800017f */
[----:B-1----:R-:W-:Y:S05]  /*b000*/  @!P0 NANOSLEEP.SYNCS 0x989680 ;  /* 0x009896800000895d */ /* 0x002fea0003900000 */
[----:B------:R-:W1:Y:S02]  /*b010*/  @!P0 SYNCS.PHASECHK.TRANS64 P0, [R9+URZ], R4 ;  /* 0x00000004090085a7 */ /* 0x000e64000800007f */
[----:B-1----:R-:W-:Y:S05]  /*b020*/  @!P0 BRA `(.L_x_310) ;  /* 0xfffffffc00f08947 */ /* 0x002fea000383ffff */
[----:B------:R-:W-:Y:S05]  /*b030*/  BRA `(.L_x_323) ;  /* 0xfffffff800f47947 */ /* 0x000fea000383ffff */
.L_x_311:
[----:B-1----:R1:W2:Y:S02]  /*b040*/  SYNCS.PHASECHK.TRANS64.TRYWAIT P0, [R6+URZ], R5 ;  /* 0x00000005060075a7 */ /* 0x0022a4000800017f */
[----:B--2---:R-:W-:Y:S05]  /*b050*/  @!P0 NANOSLEEP.SYNCS 0x989680 ;  /* 0x009896800000895d */ /* 0x004fea0003900000 */
[----:B------:R-:W2:Y:S02]  /*b060*/  @!P0 SYNCS.PHASECHK.TRANS64 P0, [R6+URZ], R5 ;  /* 0x00000005060085a7 */ /* 0x000ea4000800007f */
[----:B--2---:R-:W-:Y:S05]  /*b070*/  @!P0 BRA `(.L_x_311) ;  /* 0xfffffffc00f08947 */ /* 0x004fea000383ffff */
[----:B------:R-:W-:Y:S05]  /*b080*/  BRA `(.L_x_324) ;  /* 0xfffffff800fc7947 */ /* 0x000fea000383ffff */
.L_x_325:
[----:B------:R-:W-:-:S00]  /*b090*/  BRA `(.L_x_325) ;  /* 0xfffffffc00fc7947 */ /* 0x000fc0000383ffff */
[----:B------:R-:W-:-:S00]  /*b0a0*/  NOP ;  /* 0x0000000000007918 */ /* 0x000fc00000000000 */
        /* <DEDUP_REMOVED lines=13> */
.L_x_326:


//--------------------- .nv.global.init           --------------------------
	.section	.nv.global.init,"aw",@progbits
.nv.global.init:
	.type		$str$22,@object
	.size		$str$22,($str$23 - $str$22)
$str$22:
        /*0000*/ 	.byte	0x6b, 0x5f, 0x74, 0x69, 0x6c, 0x65, 0x5f, 0x63, 0x6f, 0x75, 0x6e, 0x74, 0x20, 0x3e, 0x3d, 0x20
        /*0010*/ 	.byte	0x31, 0x00
	.type		$str$23,@object
	.size		$str$23,(__unnamed_1 - $str$23)
$str$23:
        /*0012*/ 	.byte	0x2f, 0x74, 0x6d, 0x70, 0x2f, 0x63, 0x75, 0x74, 0x6c, 0x61, 0x73, 0x73, 0x5f, 0x73, 0x77, 0x65
        /*0022*/ 	.byte	0x65, 0x70, 0x5f, 0x73, 0x72, 0x63, 0x2f, 0x69, 0x6e, 0x63, 0x6c, 0x75, 0x64, 0x65, 0x2f, 0x63
        /*0032*/ 	.byte	0x75, 0x74, 0x6c, 0x61, 0x73, 0x73, 0x2f, 0x67, 0x65, 0x6d, 0x6d, 0x2f, 0x63, 0x6f, 0x6c, 0x6c
        /*0042*/ 	.byte	0x65, 0x63, 0x74, 0x69, 0x76, 0x65, 0x2f, 0x73, 0x6d, 0x39, 0x30, 0x5f, 0x6d, 0x6d, 0x61, 0x5f
        /*0052*/ 	.byte	0x74, 0x6d, 0x61, 0x5f, 0x67, 0x6d, 0x6d, 0x61, 0x5f, 0x73, 0x73, 0x5f, 0x77, 0x61, 0x72, 0x70
        /*0062*/ 	.byte	0x73, 0x70, 0x65, 0x63, 0x69, 0x61, 0x6c, 0x69, 0x7a, 0x65, 0x64, 0x2e, 0x68, 0x70, 0x70, 0x00
	.type		__unnamed_1,@object
	.size		__unnamed_1,(.L_0 - __unnamed_1)
__unnamed_1:
        /*0072*/ 	.byte	0x76, 0x6f, 0x69, 0x64, 0x20, 0x63, 0x75, 0x74, 0x6c, 0x61, 0x73, 0x73, 0x3a, 0x3a, 0x67, 0x65
        /* <DEDUP_REMOVED lines=175> */
        /*0b72*/ 	.byte	0x69, 0x74, 0x79, 0x5d, 0x00
.L_0:


//--------------------- .nv.shared._ZN7cutlass13device_kernelINS_4gemm6kernel13GemmUniversalIN4cute5tupleIJiiiiEEENS1_10collective13CollectiveMmaINS1_34MainloopSm90TmaGmmaWarpSpecializedILi6ENS5_IJNS4_1CILi1EEESB_SB_EEENS1_35KernelTmaWarpSpecializedCooperativeEEENS5_IJNSA_ILi128EEENSA_ILi256EEESF_EEEfNS5_IJlSB_lEEEfSI_NS4_8TiledMMAINS4_8MMA_AtomIJNS4_4SM904GMMA30MMA_64x256x8_F32TF32TF32_SS_TNILNSM_7ScaleInE1ELSO_1EEEEEENS4_6LayoutINS5_IJNSA_ILi2EEESB_SB_EEENS5_IJSB_NSA_ILi0EEESU_EEEEENS5_IJNS4_10UnderscoreESX_SX_EEEEENS4_13SM90_TMA_LOADENS4_14ComposedLayoutINS4_7SwizzleILi3ELi4ELi3EEENS4_18smem_ptr_flag_bitsILi32EEENSR_INS5_IJNSA_ILi8EEENSA_ILi32EEEEEENS5_IJS17_SB_EEEEEEEvNS4_8identityES10_S1B_vS1C_EENS_8epilogue10collective6detail29Sm90TmaWarpSpecializedAdapterINS1F_15DefaultEpilogueIfSI_SI_NS1E_6thread17LinearCombinationIfLi1EffLNS1J_9ScaleType4KindE0ELNS_15FloatRoundStyleE2EfEENS1_15EpilogueDefaultEEEEEvvEEEEvNT_6ParamsE --------------------------
	.section	.nv.shared._ZN7cutlass13device_kernelINS_4gemm6kernel13GemmUniversalIN4cute5tupleIJiiiiEEENS1_10collective13CollectiveMmaINS1_34MainloopSm90TmaGmmaWarpSpecializedILi6ENS5_IJNS4_1CILi1EEESB_SB_EEENS1_35KernelTmaWarpSpecializedCooperativeEEENS5_IJNSA_ILi128EEENSA_ILi256EEESF_EEEfNS5_IJlSB_lEEEfSI_NS4_8TiledMMAINS4_8MMA_AtomIJNS4_4SM904GMMA30MMA_64x256x8_F32TF32TF32_SS_TNILNSM_7ScaleInE1ELSO_1EEEEEENS4_6LayoutINS5_IJNSA_ILi2EEESB_SB_EEENS5_IJSB_NSA_ILi0EEESU_EEEEENS5_IJNS4_10UnderscoreESX_SX_EEEEENS4_13SM90_TMA_LOADENS4_14ComposedLayoutINS4_7SwizzleILi3ELi4ELi3EEENS4_18smem_ptr_flag_bitsILi32EEENSR_INS5_IJNSA_ILi8EEENSA_ILi32EEEEEENS5_IJS17_SB_EEEEEEEvNS4_8identityES10_S1B_vS1C_EENS_8epilogue10collective6detail29Sm90TmaWarpSpecializedAdapterINS1F_15DefaultEpilogueIfSI_SI_NS1E_6thread17LinearCombinationIfLi1EffLNS1J_9ScaleType4KindE0ELNS_15FloatRoundStyleE2EfEENS1_15EpilogueDefaultEEEEEvvEEEEvNT_6ParamsE,"aw",@nobits
	.sectionflags	@""
	.align	16
	.zero		1024


//--------------------- .nv.shared.reserved.0     --------------------------
	.section	.nv.shared.reserved.0,"aw",@nobits
	.weak		__nv_reservedSMEM_offset_0_alias
	.size		__nv_reservedSMEM_offset_0_alias, 0, 0
	.other		__nv_reservedSMEM_offset_0_alias,@"STO_CUDA_RESERVED_SHARED STV_DEFAULT"
__nv_reservedSMEM_offset_0_alias:
	.zero		0


//--------------------- .nv.global                --------------------------
	.section	.nv.global,"aw",@nobits
.nv.global:
	.type		_ZN40_INTERNAL_3dd31c10_4_k_cu_a464eeaa_276714cute1_E,@object
	.size		_ZN40_INTERNAL_3dd31c10_4_k_cu_a464eeaa_276714cute1_E,(_ZN40_INTERNAL_3dd31c10_4_k_cu_a464eeaa_276714cuda3std3__45__cpo6cbeginE - _ZN40_INTERNAL_3dd31c10_4_k_cu_a464eeaa_276714cute1_E)
_ZN40_INTERNAL_3dd31c10_4_k_cu_a464eeaa_276714cute1_E:
	.zero		1
	.type		_ZN40_INTERNAL_3dd31c10_4_k_cu_a464eeaa_276714cuda3std3__45__cpo6cbeginE,@object
	.size		_ZN40_INTERNAL_3dd31c10_4_k_cu_a464eeaa_276714cuda3std3__45__cpo6cbeginE,(_ZN40_INTERNAL_3dd31c10_4_k_cu_a464eeaa_276714cuda3std3__48in_placeE - _ZN40_INTERNAL_3dd31c10_4_k_cu_a464eeaa_276714cuda3std3__45__cpo6cbeginE)
_ZN40_INTERNAL_3dd31c10_4_k_cu_a464eeaa_276714cuda3std3__45__cpo6cbeginE:
	.zero		1
	.type		_ZN40_INTERNAL_3dd31c10_4_k_cu_a464eeaa_276714cuda3std3__48in_placeE,@object
	.size		_ZN40_INTERNAL_3dd31c10_4_k_cu_a464eeaa_276714cuda3std3__48in_placeE,(_ZN40_INTERNAL_3dd31c10_4_k_cu_a464eeaa_276714cuda3std6ranges3__45__cpo9iter_moveE - _ZN40_INTERNAL_3dd31c10_4_k_cu_a464eeaa_276714cuda3std3__48in_placeE)
_ZN40_INTERNAL_3dd31c10_4_k_cu_a464eeaa_276714cuda3std3__48in_placeE:
	.zero		1
	.type		_ZN40_INTERNAL_3dd31c10_4_k_cu_a464eeaa_276714cuda3std6ranges3__45__cpo9iter_moveE,@object
	.size		_ZN40_INTERNAL_3dd31c10_4_k_cu_a464eeaa_276714cuda3std6ranges3__45__cpo9iter_moveE,(_ZN40_INTERNAL_3dd31c10_4_k_cu_a464eeaa_276714cuda3std3__45__cpo5beginE - _ZN40_INTERNAL_3dd31c10_4_k_cu_a464eeaa_276714cuda3std6ranges3__45__cpo9iter_moveE)
_ZN40_INTERNAL_3dd31c10_4_k_cu_a464eeaa_276714cuda3std6ranges3__45__cpo9iter_moveE:
	.zero		1
	.type		_ZN40_INTERNAL_3dd31c10_4_k_cu_a464eeaa_276714cuda3std3__45__cpo5beginE,@object
	.size		_ZN40_INTERNAL_3dd31c10_4_k_cu_a464eeaa_276714cuda3std3__45__cpo5beginE,(_ZN40_INTERNAL_3dd31c10_4_k_cu_a464eeaa_276714cuda3std3__442_GLOBAL__N__3dd31c10_4_k_cu_a464eeaa_276716ignoreE - _ZN40_INTERNAL_3dd31c10_4_k_cu_a464eeaa_276714cuda3std3__45__cpo5beginE)
_ZN40_INTERNAL_3dd31c10_4_k_cu_a464eeaa_276714cuda3std3__45__cpo5beginE:
	.zero		1
	.type		_ZN40_INTERNAL_3dd31c10_4_k_cu_a464eeaa_276714cuda3std3__442_GLOBAL__N__3dd31c10_4_k_cu_a464eeaa_276716ignoreE,@object
	.size		_ZN40_INTERNAL_3dd31c10_4_k_cu_a464eeaa_276714cuda3std3__442_GLOBAL__N__3dd31c10_4_k_cu_a464eeaa_276716ignoreE,(_ZN40_INTERNAL_3dd31c10_4_k_cu_a464eeaa_276714cute7productE - _ZN40_INTERNAL_3dd31c10_4_k_cu_a464eeaa_276714cuda3std3__442_GLOBAL__N__3dd31c10_4_k_cu_a464eeaa_276716ignoreE)
_ZN40_INTERNAL_3dd31c10_4_k_cu_a464eeaa_276714cuda3std3__442_GLOBAL__N__3dd31c10_4_k_cu_a464eeaa_276716ignoreE:
	.zero		1
	.type		_ZN40_INTERNAL_3dd31c10_4_k_cu_a464eeaa_276714cute7productE,@object
	.size		_ZN40_INTERNAL_3dd31c10_4_k_cu_a464eeaa_276714cute7productE,(_ZN40_INTERNAL_3dd31c10_4_k_cu_a464eeaa_276714cuda3std3__45__cpo3endE - _ZN40_INTERNAL_3dd31c10_4_k_cu_a464eeaa_276714cute7productE)
_ZN40_INTERNAL_3dd31c10_4_k_cu_a464eeaa_276714cute7productE:
	.zero		1
	.type		_ZN40_INTERNAL_3dd31c10_4_k_cu_a464eeaa_276714cuda3std3__45__cpo3endE,@object
	.size		_ZN40_INTERNAL_3dd31c10_4_k_cu_a464eeaa_276714cuda3std3__45__cpo3endE,(_ZN40_INTERNAL_3dd31c10_4_k_cu_a464eeaa_276714cuda3std3__419piecewise_constructE - _ZN40_INTERNAL_3dd31c10_4_k_cu_a464eeaa_276714cuda3std3__45__cpo3endE)
_ZN40_INTERNAL_3dd31c10_4_k_cu_a464eeaa_276714cuda3std3__45__cpo3endE:
	.zero		1
	.type		_ZN40_INTERNAL_3dd31c10_4_k_cu_a464eeaa_276714cuda3std3__419piecewise_constructE,@object
	.size		_ZN40_INTERNAL_3dd31c10_4_k_cu_a464eeaa_276714cuda3std3__419piecewise_constructE,(_ZN40_INTERNAL_3dd31c10_4_k_cu_a464eeaa_276714cuda3std3__45__cpo4cendE - _ZN40_INTERNAL_3dd31c10_4_k_cu_a464eeaa_276714cuda3std3__419piecewise_constructE)
_ZN40_INTERNAL_3dd31c10_4_k_cu_a464eeaa_276714cuda3std3__419piecewise_constructE:
	.zero		1
	.type		_ZN40_INTERNAL_3dd31c10_4_k_cu_a464eeaa_276714cuda3std3__45__cpo4cendE,@object
	.size		_ZN40_INTERNAL_3dd31c10_4_k_cu_a464eeaa_276714cuda3std3__45__cpo4cendE,(_ZN40_INTERNAL_3dd31c10_4_k_cu_a464eeaa_276714cuda3std6ranges3__45__cpo4swapE - _ZN40_INTERNAL_3dd31c10_4_k_cu_a464eeaa_276714cuda3std3__45__cpo4cendE)
_ZN40_INTERNAL_3dd31c10_4_k_cu_a464eeaa_276714cuda3std3__45__cpo4cendE:
	.zero		1
	.type		_ZN40_INTERNAL_3dd31c10_4_k_cu_a464eeaa_276714cuda3std6ranges3__45__cpo4swapE,@object
	.size		_ZN40_INTERNAL_3dd31c10_4_k_cu_a464eeaa_276714cuda3std6ranges3__45__cpo4swapE,(.L_8 - _ZN40_INTERNAL_3dd31c10_4_k_cu_a464eeaa_276714cuda3std6ranges3__45__cpo4swapE)
_ZN40_INTERNAL_3dd31c10_4_k_cu_a464eeaa_276714cuda3std6ranges3__45__cpo4swapE:
	.zero		1
.L_8:


//--------------------- .nv.constant0._ZN7cutlass13device_kernelINS_4gemm6kernel13GemmUniversalIN4cute5tupleIJiiiiEEENS1_10collective13CollectiveMmaINS1_34MainloopSm90TmaGmmaWarpSpecializedILi6ENS5_IJNS4_1CILi1EEESB_SB_EEENS1_35KernelTmaWarpSpecializedCooperativeEEENS5_IJNSA_ILi128EEENSA_ILi256EEESF_EEEfNS5_IJlSB_lEEEfSI_NS4_8TiledMMAINS4_8MMA_AtomIJNS4_4SM904GMMA30MMA_64x256x8_F32TF32TF32_SS_TNILNSM_7ScaleInE1ELSO_1EEEEEENS4_6LayoutINS5_IJNSA_ILi2EEESB_SB_EEENS5_IJSB_NSA_ILi0EEESU_EEEEENS5_IJNS4_10UnderscoreESX_SX_EEEEENS4_13SM90_TMA_LOADENS4_14ComposedLayoutINS4_7SwizzleILi3ELi4ELi3EEENS4_18smem_ptr_flag_bitsILi32EEENSR_INS5_IJNSA_ILi8EEENSA_ILi32EEEEEENS5_IJS17_SB_EEEEEEEvNS4_8identityES10_S1B_vS1C_EENS_8epilogue10collective6detail29Sm90TmaWarpSpecializedAdapterINS1F_15DefaultEpilogueIfSI_SI_NS1E_6thread17LinearCombinationIfLi1EffLNS1J_9ScaleType4KindE0ELNS_15FloatRoundStyleE2EfEENS1_15EpilogueDefaultEEEEEvvEEEEvNT_6ParamsE --------------------------
	.section	.nv.constant0._ZN7cutlass13device_kernelINS_4gemm6kernel13GemmUniversalIN4cute5tupleIJiiiiEEENS1_10collective13CollectiveMmaINS1_34MainloopSm90TmaGmmaWarpSpecializedILi6ENS5_IJNS4_1CILi1EEESB_SB_EEENS1_35KernelTmaWarpSpecializedCooperativeEEENS5_IJNSA_ILi128EEENSA_ILi256EEESF_EEEfNS5_IJlSB_lEEEfSI_NS4_8TiledMMAINS4_8MMA_AtomIJNS4_4SM904GMMA30MMA_64x256x8_F32TF32TF32_SS_TNILNSM_7ScaleInE1ELSO_1EEEEEENS4_6LayoutINS5_IJNSA_ILi2EEESB_SB_EEENS5_IJSB_NSA_ILi0EEESU_EEEEENS5_IJNS4_10UnderscoreESX_SX_EEEEENS4_13SM90_TMA_LOADENS4_14ComposedLayoutINS4_7SwizzleILi3ELi4ELi3EEENS4_18smem_ptr_flag_bitsILi32EEENSR_INS5_IJNSA_ILi8EEENSA_ILi32EEEEEENS5_IJS17_SB_EEEEEEEvNS4_8identityES10_S1B_vS1C_EENS_8epilogue10collective6detail29Sm90TmaWarpSpecializedAdapterINS1F_15DefaultEpilogueIfSI_SI_NS1E_6thread17LinearCombinationIfLi1EffLNS1J_9ScaleType4KindE0ELNS_15FloatRoundStyleE2EfEENS1_15EpilogueDefaultEEEEEvvEEEEvNT_6ParamsE,"a",@progbits
	.sectionflags	@""
	.align	4
.nv.constant0._ZN7cutlass13device_kernelINS_4gemm6kernel13GemmUniversalIN4cute5tupleIJiiiiEEENS1_10collective13CollectiveMmaINS1_34MainloopSm90TmaGmmaWarpSpecializedILi6ENS5_IJNS4_1CILi1EEESB_SB_EEENS1_35KernelTmaWarpSpecializedCooperativeEEENS5_IJNSA_ILi128EEENSA_ILi256EEESF_EEEfNS5_IJlSB_lEEEfSI_NS4_8TiledMMAINS4_8MMA_AtomIJNS4_4SM904GMMA30MMA_64x256x8_F32TF32TF32_SS_TNILNSM_7ScaleInE1ELSO_1EEEEEENS4_6LayoutINS5_IJNSA_ILi2EEESB_SB_EEENS5_IJSB_NSA_ILi0EEESU_EEEEENS5_IJNS4_10UnderscoreESX_SX_EEEEENS4_13SM90_TMA_LOADENS4_14ComposedLayoutINS4_7SwizzleILi3ELi4ELi3EEENS4_18smem_ptr_flag_bitsILi32EEENSR_INS5_IJNSA_ILi8EEENSA_ILi32EEEEEENS5_IJS17_SB_EEEEEEEvNS4_8identityES10_S1B_vS1C_EENS_8epilogue10collective6detail29Sm90TmaWarpSpecializedAdapterINS1F_15DefaultEpilogueIfSI_SI_NS1E_6thread17LinearCombinationIfLi1EffLNS1J_9ScaleType4KindE0ELNS_15FloatRoundStyleE2EfEENS1_15EpilogueDefaultEEEEEvvEEEEvNT_6ParamsE:
	.zero		1664


//--------------------- SYMBOLS --------------------------

	.type		.nv.reservedSmem.offset0,@object
	.size		.nv.reservedSmem.offset0,0x4
	.type		__assertfail,@function
